def gluon_tcgen05(
    a_ptr,
    b_ptr,
    c_ptr,
    M,
    N,
    K,
    stride_am,
    stride_bk,
    stride_cm,
    BLOCK_M: gl.constexpr,
    BLOCK_N: gl.constexpr,
    BLOCK_K: gl.constexpr,
    DTYPE: gl.constexpr,
    A_LAYOUT: gl.constexpr,
    B_LAYOUT: gl.constexpr,
    C_LAYOUT: gl.constexpr,
    B_SHAPE: gl.constexpr,
    TMEM_LAYOUT: gl.constexpr,
    TMEM_REG: gl.constexpr,
    TRANS_B: gl.constexpr,
    NUM_BUFFERS: gl.constexpr,
):
    a_desc = tma.make_tensor_descriptor(
        a_ptr, [M, K], [stride_am, 1], [BLOCK_M, BLOCK_K], A_LAYOUT
    )
    b_desc = tma.make_tensor_descriptor(
        b_ptr,
        [N, K] if TRANS_B else [K, N],
        [stride_bk, 1],
        B_SHAPE,
        B_LAYOUT,
    )
    c_desc = tma.make_tensor_descriptor(
        c_ptr, [M, N], [stride_cm, 1], [BLOCK_M, BLOCK_N], C_LAYOUT
    )

    a_bufs = gl.allocate_shared_memory(
        DTYPE, [NUM_BUFFERS, BLOCK_M, BLOCK_K], A_LAYOUT
    )
    b_bufs = gl.allocate_shared_memory(DTYPE, [NUM_BUFFERS] + B_SHAPE, B_LAYOUT)

    pid_m = gl.program_id(0)
    pid_n = gl.program_id(1)
    off_m = pid_m * BLOCK_M
    off_n = pid_n * BLOCK_N

    tma_bars = gl.allocate_shared_memory(
        gl.int64, [NUM_BUFFERS, 1], mbarrier.MBarrierLayout()
    )
    mma_bars = gl.allocate_shared_memory(
        gl.int64, [NUM_BUFFERS, 1], mbarrier.MBarrierLayout()
    )
    for i in gl.static_range(NUM_BUFFERS):
        mbarrier.init(tma_bars.index(i), count=1)
        mbarrier.init(mma_bars.index(i), count=1)

    acc_tmem = allocate_tensor_memory(gl.float32, [BLOCK_M, BLOCK_N], TMEM_LAYOUT)
    idx = 0
    phase = 0
    use_acc = False
    for k in range(0, K, BLOCK_K):
        a = a_bufs.index(idx)
        b = b_bufs.index(idx)
        tma_bar = tma_bars.index(idx)
        mma_bar = mma_bars.index(idx)
        mbarrier.expect(
            tma_bar, a_desc.block_type.nbytes + b_desc.block_type.nbytes
        )
        tma.async_copy_global_to_shared(a_desc, [off_m, k], tma_bar, a)
        tma.async_copy_global_to_shared(
            b_desc, [off_n, k] if TRANS_B else [k, off_n], tma_bar, b
        )
        mbarrier.wait(tma_bar, phase=phase)

        if TRANS_B:
            b = b.permute((1, 0))
        tcgen05_mma(a, b, acc_tmem, use_acc=use_acc)
        tcgen05_commit(mma_bar)
        mbarrier.wait(mma_bar, phase=phase)
        use_acc = True

        idx += 1
        if idx == NUM_BUFFERS:
            idx = 0
            phase ^= 1

    for i in gl.static_range(NUM_BUFFERS):
        mbarrier.invalidate(tma_bars.index(i))
        mbarrier.invalidate(mma_bars.index(i))

    acc = acc_tmem.load(TMEM_REG)
    c_smem = gl.allocate_shared_memory(DTYPE, [BLOCK_M, BLOCK_N], C_LAYOUT)
    c_smem.store(acc.to(DTYPE))
    fence_async_shared()
    tma.async_copy_shared_to_global(c_desc, [off_m, off_n], c_smem)
    tma.store_wait(pendings=0)

# config = {"BLOCK_K": 128, "BLOCK_M": 64, "BLOCK_N": 256, "arch": "sm_100", "dtype": "fp16", "num_buffers": 2, "num_warps": 4, "trans_b": 1}
# arch = sm_100


// ===== COMPILED SASS (sm_100a) =====

	.target	sm_100a

	.elftype	@"ET_EXEC"


//--------------------- .note.nv.tkinfo           --------------------------
	.section	.note.nv.tkinfo,"",@"SHT_NOTE"
	.sectionflags	@"SHF_NOTE_NV_TKINFO"
	.tkinfo
        /*0018*/ 	.word	0x00000081
        /*0030*/ 	.string	""
        /*0030*/ 	.string	"ptxas-blackwell"
        /*0030*/ 	.string	"Cuda compilation tools, release 12.9, V12.9.86"
        /*0030*/ 	.string	"Build cuda_12.9.r12.9/compiler.36037853_0"
        /*0030*/ 	.string	"-v  -suppress-debug-info  -lineinfo  -arch sm_100a "



//--------------------- .note.nv.cuver            --------------------------
	.section	.note.nv.cuver,"",@"SHT_NOTE"
	.sectionflags	@"SHF_NOTE_NV_CUVER"
        /*0018*/ 	.short	0x0001
        /*001a*/ 	.short	0x0064
        /*001c*/ 	.short	0x0001
        /*001e*/ 	.short	0x0000
        /*0020*/ 	.short	0x0001
        /*0022*/ 	.short	0x0000


//--------------------- .nv.info                  --------------------------
	.section	.nv.info,"",@"SHT_CUDA_INFO"
	.align	4


	//----- nvinfo : EIATTR_REGCOUNT
	.align		4
        /*0000*/ 	.byte	0x04, 0x2f
        /*0002*/ 	.short	(.L_4 - .L_3)
	.align		4
.L_3:
        /*0004*/ 	.word	index@(gluon_tcgen05)
        /*0008*/ 	.word	0x00000088


	//----- nvinfo : EIATTR_FRAME_SIZE
	.align		4
.L_4:
        /*000c*/ 	.byte	0x04, 0x11
        /*000e*/ 	.short	(.L_6 - .L_5)
	.align		4
.L_5:
        /*0010*/ 	.word	index@($__internal_2_$__cuda_sm10x_tcgen05_guardrail_trap_unallocated_columns_being_dealloced)
        /*0014*/ 	.word	0x00000000


	//----- nvinfo : EIATTR_FRAME_SIZE
	.align		4
.L_6:
        /*0018*/ 	.byte	0x04, 0x11
        /*001a*/ 	.short	(.L_8 - .L_7)
	.align		4
.L_7:
        /*001c*/ 	.word	index@($__internal_1_$__cuda_sm10x_tcgen05_guardrail_trap_phase_invalid_during_alloc)
        /*0020*/ 	.word	0x00000000


	//----- nvinfo : EIATTR_FRAME_SIZE
	.align		4
.L_8:
        /*0024*/ 	.byte	0x04, 0x11
        /*0026*/ 	.short	(.L_10 - .L_9)
	.align		4
.L_9:
        /*0028*/ 	.word	index@($__internal_0_$__cuda_sm10x_tcgen05_guardrail_trap_col_being_dealloced_not_returned_by_alloc)
        /*002c*/ 	.word	0x00000000


	//----- nvinfo : EIATTR_FRAME_SIZE
	.align		4
.L_10:
        /*0030*/ 	.byte	0x04, 0x11
        /*0032*/ 	.short	(.L_12 - .L_11)
	.align		4
.L_11:
        /*0034*/ 	.word	index@(gluon_tcgen05)
        /*0038*/ 	.word	0x00000000


	//----- nvinfo : EIATTR_MIN_STACK_SIZE
	.align		4
.L_12:
        /*003c*/ 	.byte	0x04, 0x12
        /*003e*/ 	.short	(.L_14 - .L_13)
	.align		4
.L_13:
        /*0040*/ 	.word	index@(gluon_tcgen05)
        /*0044*/ 	.word	0x00000000
.L_14:


//--------------------- .nv.info.gluon_tcgen05    --------------------------
	.section	.nv.info.gluon_tcgen05,"",@"SHT_CUDA_INFO"
	.sectionflags	@""
	.align	4


	//----- nvinfo : EIATTR_CUDA_API_VERSION
	.align		4
        /*0000*/ 	.byte	0x04, 0x37
        /*0002*/ 	.short	(.L_16 - .L_15)
.L_15:
        /*0004*/ 	.word	0x00000081


	//----- nvinfo : EIATTR_KPARAM_INFO
	.align		4
.L_16:
        /*0008*/ 	.byte	0x04, 0x17
        /*000a*/ 	.short	(.L_18 - .L_17)
.L_17:
        /*000c*/ 	.word	0x00000000
        /*0010*/ 	.short	0x000a
        /*0012*/ 	.short	0x0048
        /*0014*/ 	.byte	0x00, 0xf4, 0x21, 0x00


	//----- nvinfo : EIATTR_KPARAM_INFO
	.align		4
.L_18:
        /*0018*/ 	.byte	0x04, 0x17
        /*001a*/ 	.short	(.L_20 - .L_19)
.L_19:
        /*001c*/ 	.word	0x00000000
        /*0020*/ 	.short	0x0009
        /*0022*/ 	.short	0x0040
        /*0024*/ 	.byte	0x00, 0xf4, 0x21, 0x00


	//----- nvinfo : EIATTR_KPARAM_INFO
	.align		4
.L_20:
        /*0028*/ 	.byte	0x04, 0x17
        /*002a*/ 	.short	(.L_22 - .L_21)
.L_21:
        /*002c*/ 	.word	0x00000000
        /*0030*/ 	.short	0x0008
        /*0032*/ 	.short	0x0038
        /*0034*/ 	.byte	0x00, 0xf0, 0x21, 0x00


	//----- nvinfo : EIATTR_KPARAM_INFO
	.align		4
.L_22:
        /*0038*/ 	.byte	0x04, 0x17
        /*003a*/ 	.short	(.L_24 - .L_23)
.L_23:
        /*003c*/ 	.word	0x00000000
        /*0040*/ 	.short	0x0007
        /*0042*/ 	.short	0x0030
        /*0044*/ 	.byte	0x00, 0xf0, 0x21, 0x00


	//----- nvinfo : EIATTR_KPARAM_INFO
	.align		4
.L_24:
        /*0048*/ 	.byte	0x04, 0x17
        /*004a*/ 	.short	(.L_26 - .L_25)
.L_25:
        /*004c*/ 	.word	0x00000000
        /*0050*/ 	.short	0x0006
        /*0052*/ 	.short	0x0028
        /*0054*/ 	.byte	0x00, 0xf0, 0x21, 0x00


	//----- nvinfo : EIATTR_KPARAM_INFO
	.align		4
.L_26:
        /*0058*/ 	.byte	0x04, 0x17
        /*005a*/ 	.short	(.L_28 - .L_27)
.L_27:
        /*005c*/ 	.word	0x00000000
        /*0060*/ 	.short	0x0005
        /*0062*/ 	.short	0x0020
        /*0064*/ 	.byte	0x00, 0xf0, 0x11, 0x00


	//----- nvinfo : EIATTR_KPARAM_INFO
	.align		4
.L_28:
        /*0068*/ 	.byte	0x04, 0x17
        /*006a*/ 	.short	(.L_30 - .L_29)
.L_29:
        /*006c*/ 	.word	0x00000000
        /*0070*/ 	.short	0x0004
        /*0072*/ 	.short	0x001c
        /*0074*/ 	.byte	0x00, 0xf0, 0x11, 0x00


	//----- nvinfo : EIATTR_KPARAM_INFO
	.align		4
.L_30:
        /*0078*/ 	.byte	0x04, 0x17
        /*007a*/ 	.short	(.L_32 - .L_31)
.L_31:
        /*007c*/ 	.word	0x00000000
        /*0080*/ 	.short	0x0003
        /*0082*/ 	.short	0x0018
        /*0084*/ 	.byte	0x00, 0xf0, 0x11, 0x00


	//----- nvinfo : EIATTR_KPARAM_INFO
	.align		4
.L_32:
        /*0088*/ 	.byte	0x04, 0x17
        /*008a*/ 	.short	(.L_34 - .L_33)
.L_33:
        /*008c*/ 	.word	0x00000000
        /*0090*/ 	.short	0x0002
        /*0092*/ 	.short	0x0010
        /*0094*/ 	.byte	0x00, 0xf4, 0x21, 0x00


	//----- nvinfo : EIATTR_KPARAM_INFO
	.align		4
.L_34:
        /*0098*/ 	.byte	0x04, 0x17
        /*009a*/ 	.short	(.L_36 - .L_35)
.L_35:
        /*009c*/ 	.word	0x00000000
        /*00a0*/ 	.short	0x0001
        /*00a2*/ 	.short	0x0008
        /*00a4*/ 	.byte	0x00, 0xf4, 0x21, 0x00


	//----- nvinfo : EIATTR_KPARAM_INFO
	.align		4
.L_36:
        /*00a8*/ 	.byte	0x04, 0x17
        /*00aa*/ 	.short	(.L_38 - .L_37)
.L_37:
        /*00ac*/ 	.word	0x00000000
        /*00b0*/ 	.short	0x0000
        /*00b2*/ 	.short	0x0000
        /*00b4*/ 	.byte	0x00, 0xf4, 0x21, 0x00


	//----- nvinfo : EIATTR_AT_ENTRY_FRAGMENTS
	.align		4
.L_38:
        /*00b8*/ 	.byte	0x04, 0x4f
        /*00ba*/ 	.short	(.L_40 - .L_39)


	//   ....[0]....
.L_39:
        /*00bc*/ 	.word	0x00000004


	//----- nvinfo : EIATTR_RESERVED_SMEM_USED
	.align		4
.L_40:
        /*00c0*/ 	.byte	0x01, 0x41
	.zero		2


	//----- nvinfo : EIATTR_SPARSE_MMA_MASK
	.align		4
        /*00c4*/ 	.byte	0x03, 0x50
        /*00c6*/ 	.short	0x0000


	//----- nvinfo : EIATTR_TCGEN05_1CTA_USED
	.align		4
        /*00c8*/ 	.byte	0x01, 0x51
	.zero		2


	//----- nvinfo : EIATTR_MAXREG_COUNT
	.align		4
        /*00cc*/ 	.byte	0x03, 0x1b
        /*00ce*/ 	.short	0x00ff


	//----- nvinfo : EIATTR_NUM_BARRIERS
	.align		4
        /*00d0*/ 	.byte	0x02, 0x4c
        /*00d2*/ 	.byte	0x01
	.zero		1


	//----- nvinfo : EIATTR_INT_WARP_WIDE_INSTR_OFFSETS
	.align		4
        /*00d4*/ 	.byte	0x04, 0x31
        /*00d6*/ 	.short	(.L_42 - .L_41)


	//   ....[0]....
.L_41:
        /*00d8*/ 	.word	0x00001770


	//   ....[1]....
        /*00dc*/ 	.word	0x00001790


	//   ....[2]....
        /*00e0*/ 	.word	0x00001820


	//   ....[3]....
        /*00e4*/ 	.word	0x00001a10


	//   ....[4]....
        /*00e8*/ 	.word	0x00001a20


	//   ....[5]....
        /*00ec*/ 	.word	0x00001a70


	//   ....[6]....
        /*00f0*/ 	.word	0x00001a80


	//   ....[7]....
        /*00f4*/ 	.word	0x00001ea0


	//   ....[8]....
        /*00f8*/ 	.word	0x00001eb0


	//   ....[9]....
        /*00fc*/ 	.word	0x00002030


	//   ....[10]....
        /*0100*/ 	.word	0x00002080


	//   ....[11]....
        /*0104*/ 	.word	0x000020b0


	//   ....[12]....
        /*0108*/ 	.word	0x000020e0


	//   ....[13]....
        /*010c*/ 	.word	0x000025a0


	//   ....[14]....
        /*0110*/ 	.word	0x000025b0


	//   ....[15]....
        /*0114*/ 	.word	0x00002ff0


	//   ....[16]....
        /*0118*/ 	.word	0x00003040


	//----- nvinfo : EIATTR_COOP_GROUP_MASK_REGIDS
	.align		4
.L_42:
        /*011c*/ 	.byte	0x04, 0x29
        /*011e*/ 	.short	(.L_44 - .L_43)


	//   ....[0]....
.L_43:
        /*0120*/ 	.word	0xffffffff


	//   ....[1]....
        /*0124*/ 	.word	0xffffffff


	//   ....[2]....
        /*0128*/ 	.word	0xffffffff


	//   ....[3]....
        /*012c*/ 	.word	0xffffffff


	//   ....[4]....
        /*0130*/ 	.word	0xffffffff


	//   ....[5]....
        /*0134*/ 	.word	0xffffffff


	//   ....[6]....
        /*0138*/ 	.word	0xffffffff


	//   ....[7]....
        /*013c*/ 	.word	0xffffffff


	//   ....[8]....
        /*0140*/ 	.word	0xffffffff


	//   ....[9]....
        /*0144*/ 	.word	0xffffffff


	//----- nvinfo : EIATTR_COOP_GROUP_INSTR_OFFSETS
	.align		4
.L_44:
        /*0148*/ 	.byte	0x04, 0x28
        /*014a*/ 	.short	(.L_46 - .L_45)


	//   ....[0]....
.L_45:
        /*014c*/ 	.word	0x00000050


	//   ....[1]....
        /*0150*/ 	.word	0x00000310


	//   ....[2]....
        /*0154*/ 	.word	0x00000500


	//   ....[3]....
        /*0158*/ 	.word	0x000009a0


	//   ....[4]....
        /*015c*/ 	.word	0x00000ae0


	//   ....[5]....
        /*0160*/ 	.word	0x00000fe0


	//   ....[6]....
        /*0164*/ 	.word	0x00001120


	//   ....[7]....
        /*0168*/ 	.word	0x00001610


	//   ....[8]....
        /*016c*/ 	.word	0x00002e80


	//   ....[9]....
        /*0170*/ 	.word	0x000030f0


	//----- nvinfo : EIATTR_VRC_CTA_INIT_COUNT
	.align		4
.L_46:
        /*0174*/ 	.byte	0x02, 0x4a
        /*0176*/ 	.byte	0x80
	.zero		1


	//----- nvinfo : EIATTR_MBARRIER_INSTR_OFFSETS
	.align		4
        /*0178*/ 	.byte	0x04, 0x39
        /*017a*/ 	.short	(.L_48 - .L_47)


	//   ....[0]....
.L_47:
        /*017c*/ 	.word	0x00001840
        /*0180*/ 	.word	0x000000ff
        /*0184*/ 	.word	0x00028000
        /*0188*/ 	.short	0x0100
        /*018a*/ 	.byte	0x0a
	.zero		1


	//   ....[1]....
        /*018c*/ 	.word	0x00001850
        /*0190*/ 	.word	0x000000ff
        /*0194*/ 	.word	0x00028010
        /*0198*/ 	.short	0x0100
        /*019a*/ 	.byte	0x0a
	.zero		1


	//   ....[2]....
        /*019c*/ 	.word	0x00001900
        /*01a0*/ 	.word	0x000000ff
        /*01a4*/ 	.word	0x00028008
        /*01a8*/ 	.short	0x0100
        /*01aa*/ 	.byte	0x0a
	.zero		1


	//   ....[3]....
        /*01ac*/ 	.word	0x00001910
        /*01b0*/ 	.word	0x000000ff
        /*01b4*/ 	.word	0x00028018
        /*01b8*/ 	.short	0x0100
        /*01ba*/ 	.byte	0x0a
	.zero		1


	//   ....[4]....
        /*01bc*/ 	.word	0x00001b10
        /*01c0*/ 	.word	0x000000ff
        /*01c4*/ 	.word	0x00028000
        /*01c8*/ 	.short	0x010a
        /*01ca*/ 	.byte	0x0a
	.zero		1


	//   ....[5]....
        /*01cc*/ 	.word	0x00001f00
        /*01d0*/ 	.word	0x000000ff
        /*01d4*/ 	.word	0x00028010
        /*01d8*/ 	.short	0x010a
        /*01da*/ 	.byte	0x0a
	.zero		1


	//   ....[6]....
        /*01dc*/ 	.word	0x00002160
        /*01e0*/ 	.word	0x000000ff
        /*01e4*/ 	.word	0x00028000
        /*01e8*/ 	.short	0x010a
        /*01ea*/ 	.byte	0x2a
	.zero		1


	//   ....[7]....
        /*01ec*/ 	.word	0x000025f0
        /*01f0*/ 	.word	0x000000ff
        /*01f4*/ 	.word	0x00028010
        /*01f8*/ 	.short	0x010a
        /*01fa*/ 	.byte	0x2a
	.zero		1


	//   ....[8]....
        /*01fc*/ 	.word	0x000026c0
        /*0200*/ 	.word	0x000000ff
        /*0204*/ 	.word	0x00028000
        /*0208*/ 	.short	0x0108
        /*020a*/ 	.byte	0x0a
	.zero		1


	//   ....[9]....
        /*020c*/ 	.word	0x000026d0
        /*0210*/ 	.word	0x000000ff
        /*0214*/ 	.word	0x00028010
        /*0218*/ 	.short	0x0108
        /*021a*/ 	.byte	0x0a
	.zero		1


	//   ....[10]....
        /*021c*/ 	.word	0x00002720
        /*0220*/ 	.word	0x000000ff
        /*0224*/ 	.word	0x00028008
        /*0228*/ 	.short	0x0108
        /*022a*/ 	.byte	0x0a
	.zero		1


	//   ....[11]....
        /*022c*/ 	.word	0x00002730
        /*0230*/ 	.word	0x000000ff
        /*0234*/ 	.word	0x00028018
        /*0238*/ 	.short	0x0108
        /*023a*/ 	.byte	0x0a
	.zero		1


	//   ....[12]....
        /*023c*/ 	.word	0x00003110
        /*0240*/ 	.word	0x000000ff
        /*0244*/ 	.word	0x00028000
        /*0248*/ 	.short	0x010a
        /*024a*/ 	.byte	0x0a
	.zero		1


	//   ....[13]....
        /*024c*/ 	.word	0x00003140
        /*0250*/ 	.word	0x000000ff
        /*0254*/ 	.word	0x00028010
        /*0258*/ 	.short	0x010a
        /*025a*/ 	.byte	0x0a
	.zero		1


	//   ....[14]....
        /*025c*/ 	.word	0x00003170
        /*0260*/ 	.word	0x000000ff
        /*0264*/ 	.word	0x00028000
        /*0268*/ 	.short	0x010a
        /*026a*/ 	.byte	0x2a
	.zero		1


	//   ....[15]....
        /*026c*/ 	.word	0x000031a0
        /*0270*/ 	.word	0x000000ff
        /*0274*/ 	.word	0x00028010
        /*0278*/ 	.short	0x010a
        /*027a*/ 	.byte	0x2a
	.zero		1


	//----- nvinfo : EIATTR_NUM_MBARRIERS
	.align		4
.L_48:
        /*027c*/ 	.byte	0x03, 0x38
        /*027e*/ 	.short	0x0004


	//----- nvinfo : EIATTR_EXIT_INSTR_OFFSETS
	.align		4
        /*0280*/ 	.byte	0x04, 0x1c
        /*0282*/ 	.short	(.L_50 - .L_49)


	//   ....[0]....
.L_49:
        /*0284*/ 	.word	0x00003100


	//----- nvinfo : EIATTR_REQNTID
	.align		4
.L_50:
        /*0288*/ 	.byte	0x04, 0x10
        /*028a*/ 	.short	(.L_52 - .L_51)
.L_51:
        /*028c*/ 	.word	0x00000080
        /*0290*/ 	.word	0x00000001
        /*0294*/ 	.word	0x00000001


	//----- nvinfo : EIATTR_CRS_STACK_SIZE
	.align		4
.L_52:
        /*0298*/ 	.byte	0x04, 0x1e
        /*029a*/ 	.short	(.L_54 - .L_53)
.L_53:
        /*029c*/ 	.word	0x00000000


	//----- nvinfo : EIATTR_CBANK_PARAM_SIZE
	.align		4
.L_54:
        /*02a0*/ 	.byte	0x03, 0x19
        /*02a2*/ 	.short	0x0050


	//----- nvinfo : EIATTR_PARAM_CBANK
	.align		4
        /*02a4*/ 	.byte	0x04, 0x0a
        /*02a6*/ 	.short	(.L_56 - .L_55)
	.align		4
.L_55:
        /*02a8*/ 	.word	index@(.nv.constant0.gluon_tcgen05)
        /*02ac*/ 	.short	0x0380
        /*02ae*/ 	.short	0x0050


	//----- nvinfo : EIATTR_SW_WAR
	.align		4
.L_56:
        /*02b0*/ 	.byte	0x04, 0x36
        /*02b2*/ 	.short	(.L_58 - .L_57)
.L_57:
        /*02b4*/ 	.word	0x00000008
.L_58:


//--------------------- .nv.compat                --------------------------
	.section	.nv.compat,"",@"SHT_CUDA_COMPAT_INFO"
	.align	4
        /*0000*/ 	.byte	0x02, 0x02, 0x02, 0x00, 0x02, 0x05, 0x05, 0x00, 0x02, 0x03, 0x03, 0x00, 0x02, 0x06, 0x01, 0x00


//--------------------- .nv.callgraph             --------------------------
	.section	.nv.callgraph,"",@"SHT_CUDA_CALLGRAPH"
	.align	4
	.sectionentsize	8
	.align		4
        /*0000*/ 	.word	0x00000000
	.align		4
        /*0004*/ 	.word	0xffffffff
	.align		4
        /*0008*/ 	.word	0x00000000
	.align		4
        /*000c*/ 	.word	0xfffffffe
	.align		4
        /*0010*/ 	.word	0x00000000
	.align		4
        /*0014*/ 	.word	0xfffffffd
	.align		4
        /*0018*/ 	.word	0x00000000
	.align		4
        /*001c*/ 	.word	0xfffffffc


//--------------------- .text.gluon_tcgen05       --------------------------
	.section	.text.gluon_tcgen05,"ax",@progbits
	.align	128
        .global         gluon_tcgen05
        .type           gluon_tcgen05,@function
        .size           gluon_tcgen05,(.L_x_77 - gluon_tcgen05)
        .other          gluon_tcgen05,@"STO_CUDA_ENTRY STV_DEFAULT"
gluon_tcgen05:
.text.gluon_tcgen05:
[----:B------:R-:W1:Y:S01]  /*0000*/  LDC R1, c[0x0][0x37c] ;  /* 0x0000df00ff017b82 */ /* 0x000e620000000800 */
[----:B------:R-:W2:Y:S02]  /*0010*/  S2R R0, SR_TID.X ;  /* 0x0000000000007919 */ /* 0x000ea40000002100 */
[----:B--2---:R-:W-:-:S13]  /*0020*/  ISETP.GE.U32.AND P2, PT, R0, 0x20, PT ;  /* 0x000000200000780c */ /* 0x004fda0003f46070 */
[----:B------:R-:W-:Y:S05]  /*0030*/  @P2 BRA `(.L_x_0) ;  /* 0x0000000000b82947 */ /* 0x000fea0003800000 */
[----:B------:R-:W2:Y:S01]  /*0040*/  S2UR UR6, SR_CgaCtaId ;  /* 0x00000000000679c3 */ /* 0x000ea20000008800 */
[----:B------:R-:W-:Y:S01]  /*0050*/  NOP ;  /* 0x0000000000007918 */ /* 0x000fe20000000000 */
[----:B------:R-:W-:Y:S02]  /*0060*/  UMOV UR4, 0x40 ;  /* 0x0000004000047882 */ /* 0x000fe40000000000 */
[----:B--2---:R-:W-:-:S09]  /*0070*/  ULEA UR4, UR6, UR4, 0x18 ;  /* 0x0000000406047291 */ /* 0x004fd2000f8ec0ff */
[----:B------:R-:W2:Y:S01]  /*0080*/  LDS.U8 R2, [UR4] ;  /* 0x00000004ff027984 */ /* 0x000ea20008000000 */
[----:B------:R-:W-:Y:S02]  /*0090*/  UMOV UR4, 0x400 ;  /* 0x0000040000047882 */ /* 0x000fe40000000000 */
[----:B------:R-:W-:Y:S01]  /*00a0*/  ULEA UR4, UR6, UR4, 0x18 ;  /* 0x0000000406047291 */ /* 0x000fe2000f8ec0ff */
[----:B--2---:R-:W-:-:S13]  /*00b0*/  ISETP.NE.AND P0, PT, R2, RZ, PT ;  /* 0x000000ff0200720c */ /* 0x004fda0003f05270 */
[----:B------:R-:W-:Y:S05]  /*00c0*/  @P0 BRA `(.L_x_1) ;  /* 0x00000000007c0947 */ /* 0x000fea0003800000 */
[----:B------:R-:W-:-:S13]  /*00d0*/  ELECT P0, URZ, PT ;  /* 0x0000000000ff782f */ /* 0x000fda0003800000 */
[----:B------:R-:W-:Y:S05]  /*00e0*/  @!P0 BRA `(.L_x_2) ;  /* 0x0000000000848947 */ /* 0x000fea0003800000 */
[----:B------:R-:W-:Y:S01]  /*00f0*/  UMOV UR5, 0x8 ;  /* 0x0000000800057882 */ /* 0x000fe20000000000 */
[----:B------:R-:W-:Y:S02]  /*0100*/  IMAD.MOV.U32 R5, RZ, RZ, 0x1 ;  /* 0x00000001ff057424 */ /* 0x000fe400078e00ff */
[----:B------:R-:W-:Y:S02]  /*0110*/  IMAD.MOV.U32 R3, RZ, RZ, 0xff ;  /* 0x000000ffff037424 */ /* 0x000fe400078e00ff */
[----:B------:R-:W-:Y:S04]  /*0120*/  DEPBAR.LE SB2, 0x36 ;  /* 0x0000ad800000791a */ /* 0x000fe80000000000 */
[----:B------:R-:W2:Y:S02]  /*0130*/  UTCATOMSWS.FIND_AND_SET.ALIGN UP0, UR5, UR5 ;  /* 0x00000005000575e3 */ /* 0x000ea40008000800 */
[----:B--2---:R-:W-:-:S04]  /*0140*/  PLOP3.LUT P0, PT, PT, PT, UP0, 0x80, 0x8 ;  /* 0x000000000008781c */ /* 0x004fc80003f0f008 */
[----:B------:R-:W-:-:S04]  /*0150*/  SEL R2, RZ, 0xffffffff, !P0 ;  /* 0xffffffffff027807 */ /* 0x000fc80004000000 */
[----:B------:R-:W-:Y:S01]  /*0160*/  ISETP.NE.AND P0, PT, R2, RZ, PT ;  /* 0x000000ff0200720c */ /* 0x000fe20003f05270 */
[----:B------:R-:W-:-:S12]  /*0170*/  IMAD.U32 R2, RZ, RZ, UR5 ;  /* 0x00000005ff027e24 */ /* 0x000fd8000f8e00ff */
[----:B------:R-:W-:Y:S05]  /*0180*/  @P0 BRA `(.L_x_3) ;  /* 0x0000000000240947 */ /* 0x000fea0003800000 */
.L_x_4:
[----:B------:R-:W-:Y:S05]  /*0190*/  NANOSLEEP 0x64 ;  /* 0x000000640000795d */ /* 0x000fea0003800000 */
[----:B------:R-:W-:-:S05]  /*01a0*/  UMOV UR5, 0x8 ;  /* 0x0000000800057882 */ /* 0x000fca0000000000 */
[----:B------:R-:W-:Y:S04]  /*01b0*/  DEPBAR.LE SB2, 0x36 ;  /* 0x0000ad800000791a */ /* 0x000fe80000000000 */
[----:B------:R-:W2:Y:S02]  /*01c0*/  UTCATOMSWS.FIND_AND_SET.ALIGN UP0, UR5, UR5 ;  /* 0x00000005000575e3 */ /* 0x000ea40008000800 */
[----:B--2---:R-:W-:-:S04]  /*01d0*/  PLOP3.LUT P0, PT, PT, PT, UP0, 0x80, 0x8 ;  /* 0x000000000008781c */ /* 0x004fc80003f0f008 */
[----:B------:R-:W-:-:S04]  /*01e0*/  SEL R2, RZ, 0xffffffff, !P0 ;  /* 0xffffffffff027807 */ /* 0x000fc80004000000 */
[----:B------:R-:W-:Y:S01]  /*01f0*/  ISETP.NE.AND P0, PT, R2, RZ, PT ;  /* 0x000000ff0200720c */ /* 0x000fe20003f05270 */
[----:B------:R-:W-:-:S12]  /*0200*/  IMAD.U32 R2, RZ, RZ, UR5 ;  /* 0x00000005ff027e24 */ /* 0x000fd8000f8e00ff */
[----:B------:R-:W-:Y:S05]  /*0210*/  @!P0 BRA `(.L_x_4) ;  /* 0xfffffffc00dc8947 */ /* 0x000fea000383ffff */
.L_x_3:
[C---:B------:R-:W-:Y:S01]  /*0220*/  VIADD R4, R2.reuse, 0x10 ;  /* 0x0000001002047836 */ /* 0x040fe20000000000 */
[----:B------:R-:W-:Y:S01]  /*0230*/  UMOV UR5, 0x50 ;  /* 0x0000005000057882 */ /* 0x000fe20000000000 */
[----:B------:R-:W-:Y:S01]  /*0240*/  SHF.L.U32 R3, R3, R2, RZ ;  /* 0x0000000203037219 */ /* 0x000fe200000006ff */
[----:B------:R-:W-:Y:S01]  /*0250*/  ULEA UR5, UR6, UR5, 0x18 ;  /* 0x0000000506057291 */ /* 0x000fe2000f8ec0ff */
[----:B------:R-:W-:Y:S01]  /*0260*/  IMAD.SHL.U32 R2, R2, 0x20, RZ ;  /* 0x0000002002027824 */ /* 0x000fe200078e00ff */
[----:B------:R-:W-:-:S04]  /*0270*/  SHF.L.U32 R4, R5, R4, RZ ;  /* 0x0000000405047219 */ /* 0x000fc800000006ff */
[----:B------:R-:W-:-:S05]  /*0280*/  LOP3.LUT R3, R4, R3, RZ, 0xfc, !PT ;  /* 0x0000000304037212 */ /* 0x000fca00078efcff */
[----:B------:R2:W-:Y:S04]  /*0290*/  ATOMS.OR RZ, [UR5], R3 ;  /* 0x00000003ffff798c */ /* 0x0005e8000b000005 */
[----:B------:R2:W-:Y:S01]  /*02a0*/  STS [UR4], R2 ;  /* 0x00000002ff007988 */ /* 0x0005e20008000804 */
[----:B------:R-:W-:Y:S05]  /*02b0*/  BRA `(.L_x_2) ;  /* 0x0000000000107947 */ /* 0x000fea0003800000 */
.L_x_1:
[----:B------:R-:W-:Y:S01]  /*02c0*/  IMAD.MOV.U32 R3, RZ, RZ, -0x1 ;  /* 0xffffffffff037424 */ /* 0x000fe200078e00ff */
[----:B------:R-:W-:-:S04]  /*02d0*/  MOV R2, 0x300 ;  /* 0x0000030000027802 */ /* 0x000fc80000000f00 */
[----:B------:R2:W-:Y:S03]  /*02e0*/  STS [UR4], R3 ;  /* 0x00000003ff007988 */ /* 0x0005e60008000804 */
[----:B-12---:R-:W-:Y:S05]  /*02f0*/  CALL.REL.NOINC `($__internal_1_$__cuda_sm10x_tcgen05_guardrail_trap_phase_invalid_during_alloc) ;  /* 0x0000002c00c07944 */ /* 0x006fea0003c00000 */
.L_x_2:
[----:B------:R-:W-:Y:S05]  /*0300*/  WARPSYNC.ALL ;  /* 0x0000000000007948 */ /* 0x000fea0003800000 */
[----:B------:R-:W-:Y:S01]  /*0310*/  NOP ;  /* 0x0000000000007918 */ /* 0x000fe20000000000 */
.L_x_0:
[----:B------:R-:W3:Y:S08]  /*0320*/  S2UR UR4, SR_CgaCtaId ;  /* 0x00000000000479c3 */ /* 0x000ef00000008800 */
[----:B------:R-:W-:Y:S01]  /*0330*/  BAR.SYNC.DEFER_BLOCKING 0x0 ;  /* 0x0000000000007b1d */ /* 0x000fe20000010000 */
[----:B------:R-:W-:-:S05]  /*0340*/  LOP3.LUT R10, R0, 0x7f, RZ, 0xc0, !PT ;  /* 0x0000007f000a7812 */ /* 0x000fca00078ec0ff */
[----:B------:R-:W-:Y:S02]  /*0350*/  UMOV UR10, 0x400 ;  /* 0x00000400000a7882 */ /* 0x000fe40000000000 */
[----:B------:R-:W4:Y:S08]  /*0360*/  LDC R4, c[0x0][0x398] ;  /* 0x0000e600ff047b82 */ /* 0x000f300000000800 */
[----:B------:R-:W5:Y:S01]  /*0370*/  LDC R13, c[0x0][0x3a0] ;  /* 0x0000e800ff0d7b82 */ /* 0x000f620000000800 */
[----:B---3--:R-:W-:-:S07]  /*0380*/  ULEA UR10, UR4, UR10, 0x18 ;  /* 0x0000000a040a7291 */ /* 0x008fce000f8ec0ff */
[----:B------:R-:W3:Y:S02]  /*0390*/  S2UR UR7, SR_CTAID.Y ;  /* 0x00000000000779c3 */ /* 0x000ee40000002600 */
[----:B--2---:R-:W2:Y:S06]  /*03a0*/  LDS R3, [UR10] ;  /* 0x0000000aff037984 */ /* 0x004eac0008000800 */
[----:B------:R-:W-:Y:S06]  /*03b0*/  BAR.SYNC.DEFER_BLOCKING 0x0 ;  /* 0x0000000000007b1d */ /* 0x000fec0000010000 */
[----:B------:R-:W-:Y:S05]  /*03c0*/  @P2 BRA `(.L_x_5) ;  /* 0x0000000000182947 */ /* 0x000fea0003800000 */
[----:B------:R-:W-:Y:S01]  /*03d0*/  ELECT P0, URZ, PT ;  /* 0x0000000000ff782f */ /* 0x000fe20003800000 */
[----:B------:R-:W-:Y:S01]  /*03e0*/  IMAD.MOV.U32 R2, RZ, RZ, 0x1 ;  /* 0x00000001ff027424 */ /* 0x000fe200078e00ff */
[----:B------:R-:W-:Y:S01]  /*03f0*/  UMOV UR5, 0x40 ;  /* 0x0000004000057882 */ /* 0x000fe20000000000 */
[----:B------:R-:W-:Y:S01]  /*0400*/  UVIRTCOUNT.DEALLOC.SMPOOL 0x80 ;  /* 0x000000800000784c */ /* 0x000fe20000000000 */
[----:B------:R-:W-:-:S09]  /*0410*/  ULEA UR5, UR4, UR5, 0x18 ;  /* 0x0000000504057291 */ /* 0x000fd2000f8ec0ff */
[----:B------:R5:W-:Y:S03]  /*0420*/  @P0 STS.U8 [UR5], R2 ;  /* 0x00000002ff000988 */ /* 0x000be60008000005 */
.L_x_5:
[----:B------:R-:W5:Y:S01]  /*0430*/  S2UR UR4, SR_CTAID.Z ;  /* 0x00000000000479c3 */ /* 0x000f620000002700 */
[----:B------:R-:W4:Y:S01]  /*0440*/  LDCU UR5, c[0x0][0x370] ;  /* 0x00006e00ff0577ac */ /* 0x000f220008000800 */
[----:B------:R-:W-:Y:S01]  /*0450*/  ISETP.GE.U32.AND P0, PT, R10, 0x20, PT ;  /* 0x000000200a00780c */ /* 0x000fe20003f06070 */
[----:B----4-:R-:W-:Y:S01]  /*0460*/  VIADD R4, R4, 0xffffffff ;  /* 0xffffffff04047836 */ /* 0x010fe20000000000 */
[C---:B------:R-:W-:Y:S01]  /*0470*/  ISETP.NE.U32.AND P3, PT, R10.reuse, RZ, PT ;  /* 0x000000ff0a00720c */ /* 0x040fe20003f65070 */
[----:B------:R-:W5:Y:S01]  /*0480*/  LDCU UR6, c[0x0][0x374] ;  /* 0x00006e80ff0677ac */ /* 0x000f620008000800 */
[----:B------:R-:W-:Y:S01]  /*0490*/  LEA R11, R10, UR10, 0x2 ;  /* 0x0000000a0a0b7c11 */ /* 0x000fe2000f8e10ff */
[----:B-----5:R-:W-:Y:S01]  /*04a0*/  VIADD R12, R13, 0xffffffff ;  /* 0xffffffff0d0c7836 */ /* 0x020fe20000000000 */
[----:B------:R-:W4:Y:S01]  /*04b0*/  S2UR UR15, SR_CTAID.X ;  /* 0x00000000000f79c3 */ /* 0x000f220000002500 */
[----:B------:R-:W5:Y:S01]  /*04c0*/  LDCU.64 UR12, c[0x0][0x3c0] ;  /* 0x00007800ff0c77ac */ /* 0x000f620008000a00 */
[----:B--2---:R-:W-:Y:S01]  /*04d0*/  R2UR UR11, R3 ;  /* 0x00000000030b72ca */ /* 0x004fe200000e0000 */
[----:B------:R-:W-:Y:S04]  /*04e0*/  BSSY.RECONVERGENT B0, `(.L_x_6) ;  /* 0x0000011000007945 */ /* 0x000fe80003800200 */
[----:B------:R2:W-:Y:S01]  /*04f0*/  @!P0 STS [R11], RZ ;  /* 0x000000ff0b008388 */ /* 0x0005e20000000800 */
[----:B------:R-:W-:-:S03]  /*0500*/  NOP ;  /* 0x0000000000007918 */ /* 0x000fc60000000000 */
[----:B------:R2:W-:Y:S01]  /*0510*/  @!P3 STS [UR10+0x24], R4 ;  /* 0x00002404ff00b988 */ /* 0x0005e2000800080a */
[----:B---3--:R-:W-:-:S03]  /*0520*/  UIMAD UR4, UR4, UR6, UR7 ;  /* 0x00000006040472a4 */ /* 0x008fc6000f8e0207 */
[----:B------:R2:W-:Y:S01]  /*0530*/  @!P3 STS [UR10+0x20], R12 ;  /* 0x0000200cff00b988 */ /* 0x0005e2000800080a */
[----:B----4-:R-:W-:-:S04]  /*0540*/  UIMAD UR4, UR4, UR5, UR15 ;  /* 0x00000005040472a4 */ /* 0x010fc8000f8e020f */
[----:B------:R-:W-:-:S04]  /*0550*/  UIMAD UR4, UR4, 0x180, URZ ;  /* 0x00000180040478a4 */ /* 0x000fc8000f8e02ff */
[----:B-----5:R-:W-:-:S04]  /*0560*/  UIADD3 UR8, UP0, UPT, UR4, UR12, URZ ;  /* 0x0000000c04087290 */ /* 0x020fc8000ff1e0ff */
[----:B------:R-:W-:Y:S01]  /*0570*/  ULEA.HI.X.SX32 UR9, UR4, UR13, 0x1, UP0 ;  /* 0x0000000d04097291 */ /* 0x000fe200080f0eff */
[----:B--2---:R-:W-:Y:S11]  /*0580*/  @P3 BRA `(.L_x_7) ;  /* 0x0000000000183947 */ /* 0x004ff60003800000 */
[----:B------:R-:W2:Y:S01]  /*0590*/  LDS R2, [UR10+0x8] ;  /* 0x0000080aff027984 */ /* 0x000ea20008000800 */
[----:B------:R-:W3:Y:S01]  /*05a0*/  LDC.64 R6, c[0x0][0x380] ;  /* 0x0000e000ff067b82 */ /* 0x000ee20000000a00 */
[----:B------:R-:W-:Y:S02]  /*05b0*/  IMAD.MOV.U32 R3, RZ, RZ, 0x70 ;  /* 0x00000070ff037424 */ /* 0x000fe400078e00ff */
[----:B---3--:R3:W-:Y:S03]  /*05c0*/  STS.64 [UR10], R6 ;  /* 0x00000006ff007988 */ /* 0x0087e60008000a0a */
[----:B--2---:R-:W-:-:S05]  /*05d0*/  LOP3.LUT R2, R2, 0x10, R3, 0xd8, !PT ;  /* 0x0000001002027812 */ /* 0x004fca00078ed803 */
[----:B------:R3:W-:Y:S02]  /*05e0*/  STS [UR10+0x8], R2 ;  /* 0x00000802ff007988 */ /* 0x0007e4000800080a */
.L_x_7:
[----:B------:R-:W-:Y:S05]  /*05f0*/  BSYNC.RECONVERGENT B0 ;  /* 0x0000000000007941 */ /* 0x000fea0003800200 */
.L_x_6:
[----:B------:R-:W-:Y:S04]  /*0600*/  BSSY.RECONVERGENT B0, `(.L_x_8) ;  /* 0x000000a000007945 */ /* 0x000fe80003800200 */
[----:B------:R-:W-:Y:S05]  /*0610*/  @P3 BRA `(.L_x_9) ;  /* 0x0000000000203947 */ /* 0x000fea0003800000 */
[----:B---3--:R-:W2:Y:S01]  /*0620*/  LDS R2, [UR10+0x34] ;  /* 0x0000340aff027984 */ /* 0x008ea20008000800 */
[----:B------:R-:W-:Y:S02]  /*0630*/  IMAD.MOV.U32 R3, RZ, RZ, 0x3f000000 ;  /* 0x3f000000ff037424 */ /* 0x000fe400078e00ff */
[----:B------:R-:W-:Y:S01]  /*0640*/  @!P3 IMAD.MOV.U32 R5, RZ, RZ, 0x3f ;  /* 0x0000003fff05b424 */ /* 0x000fe200078e00ff */
[----:B------:R-:W3:Y:S02]  /*0650*/  @!P3 LDS R6, [UR10+0x38] ;  /* 0x0000380aff06b984 */ /* 0x000ee40008000800 */
[----:B--2---:R-:W-:Y:S02]  /*0660*/  LOP3.LUT R2, R2, 0xff000000, R3, 0xb8, !PT ;  /* 0xff00000002027812 */ /* 0x004fe400078eb803 */
[----:B---3--:R-:W-:-:S03]  /*0670*/  @!P3 LOP3.LUT R3, R6, 0xff, R5, 0xb8, !PT ;  /* 0x000000ff0603b812 */ /* 0x008fc600078eb805 */
[----:B------:R2:W-:Y:S04]  /*0680*/  STS [UR10+0x34], R2 ;  /* 0x00003402ff007988 */ /* 0x0005e8000800080a */
[----:B------:R2:W-:Y:S02]  /*0690*/  @!P3 STS [UR10+0x38], R3 ;  /* 0x00003803ff00b988 */ /* 0x0005e4000800080a */
.L_x_9:
[----:B------:R-:W-:Y:S05]  /*06a0*/  BSYNC.RECONVERGENT B0 ;  /* 0x0000000000007941 */ /* 0x000fea0003800200 */
.L_x_8:
[----:B------:R-:W-:Y:S04]  /*06b0*/  BSSY.RECONVERGENT B0, `(.L_x_10) ;  /* 0x000000e000007945 */ /* 0x000fe80003800200 */
[----:B------:R-:W-:Y:S05]  /*06c0*/  @P3 BRA `(.L_x_11) ;  /* 0x0000000000303947 */ /* 0x000fea0003800000 */
[----:B--2---:R-:W2:Y:S01]  /*06d0*/  LDS R3, [UR10+0x34] ;  /* 0x0000340aff037984 */ /* 0x004ea20008000800 */
[----:B------:R-:W4:Y:S03]  /*06e0*/  LDC.64 R8, c[0x0][0x3a8] ;  /* 0x0000ea00ff087b82 */ /* 0x000f260000000a00 */
[----:B---3--:R-:W3:Y:S01]  /*06f0*/  LDS R2, [UR10+0x1c] ;  /* 0x00001c0aff027984 */ /* 0x008ee20008000800 */
[C---:B----4-:R-:W-:Y:S01]  /*0700*/  SHF.L.U64.HI R6, R8.reuse, 0x1, R9 ;  /* 0x0000000108067819 */ /* 0x050fe20000010209 */
[----:B------:R-:W-:-:S03]  /*0710*/  IMAD.SHL.U32 R5, R8, 0x2, RZ ;  /* 0x0000000208057824 */ /* 0x000fc600078e00ff */
[--C-:B------:R-:W-:Y:S02]  /*0720*/  SHF.R.U32.HI R7, RZ, 0x4, R6.reuse ;  /* 0x00000004ff077819 */ /* 0x100fe40000011606 */
[----:B------:R-:W-:-:S05]  /*0730*/  SHF.R.U64 R5, R5, 0x4, R6 ;  /* 0x0000000405057819 */ /* 0x000fca0000001206 */
[----:B------:R4:W-:Y:S01]  /*0740*/  STS [UR10+0xc], R5 ;  /* 0x00000c05ff007988 */ /* 0x0009e2000800080a */
[----:B--2---:R-:W-:Y:S02]  /*0750*/  LOP3.LUT R3, R3, 0x7, RZ, 0xb8, !PT ;  /* 0x0000000703037812 */ /* 0x004fe400078eb8ff */
[----:B---3--:R-:W-:-:S03]  /*0760*/  LOP3.LUT R2, R2, 0xf, R7, 0xb8, !PT ;  /* 0x0000000f02027812 */ /* 0x008fc600078eb807 */
[----:B------:R4:W-:Y:S04]  /*0770*/  STS [UR10+0x34], R3 ;  /* 0x00003403ff007988 */ /* 0x0009e8000800080a */
[----:B------:R4:W-:Y:S02]  /*0780*/  STS [UR10+0x1c], R2 ;  /* 0x00001c02ff007988 */ /* 0x0009e4000800080a */
.L_x_11:
[----:B------:R-:W-:Y:S05]  /*0790*/  BSYNC.RECONVERGENT B0 ;  /* 0x0000000000007941 */ /* 0x000fea0003800200 */
.L_x_10:
[----:B------:R-:W-:Y:S04]  /*07a0*/  BSSY.RECONVERGENT B1, `(.L_x_12) ;  /* 0x000001a000017945 */ /* 0x000fe80003800200 */
[----:B------:R-:W-:Y:S04]  /*07b0*/  BSSY.RELIABLE B0, `(.L_x_13) ;  /* 0x0000015000007945 */ /* 0x000fe80003800100 */
[----:B------:R-:W-:Y:S05]  /*07c0*/  @P3 BRA `(.L_x_14) ;  /* 0x0000000000203947 */ /* 0x000fea0003800000 */
[----:B--234-:R-:W2:Y:S02]  /*07d0*/  LDS R2, [UR10+0x34] ;  /* 0x0000340aff027984 */ /* 0x01cea40008000800 */
[----:B--2---:R-:W-:-:S05]  /*07e0*/  LOP3.LUT R2, R2, 0x38, RZ, 0xb8, !PT ;  /* 0x0000003802027812 */ /* 0x004fca00078eb8ff */
[----:B------:R2:W-:Y:S01]  /*07f0*/  STS [UR10+0x34], R2 ;  /* 0x00003402ff007988 */ /* 0x0005e2000800080a */
[----:B------:R-:W-:Y:S05]  /*0800*/  @P3 BRA `(.L_x_15) ;  /* 0x0000000000203947 */ /* 0x000fea0003800000 */
[----:B--2---:R-:W2:Y:S01]  /*0810*/  LDS R2, [UR10+0x8] ;  /* 0x0000080aff027984 */ /* 0x004ea20008000800 */
[----:B------:R-:W-:-:S05]  /*0820*/  IMAD.MOV.U32 R3, RZ, RZ, 0x780 ;  /* 0x00000780ff037424 */ /* 0x000fca00078e00ff */
[----:B--2---:R-:W-:-:S05]  /*0830*/  LOP3.LUT R2, R2, 0x300, R3, 0xd8, !PT ;  /* 0x0000030002027812 */ /* 0x004fca00078ed803 */
[----:B------:R5:W-:Y:S02]  /*0840*/  STS [UR10+0x8], R2 ;  /* 0x00000802ff007988 */ /* 0x000be4000800080a */
.L_x_14:
[----:B------:R-:W-:Y:S05]  /*0850*/  @P3 BRA `(.L_x_16) ;  /* 0x0000000000283947 */ /* 0x000fea0003800000 */
[----:B--2345:R-:W2:Y:S02]  /*0860*/  LDS R2, [UR10+0x8] ;  /* 0x0000080aff027984 */ /* 0x03cea40008000800 */
[----:B--2---:R-:W-:-:S05]  /*0870*/  LOP3.LUT R2, R2, 0x1800, RZ, 0xb8, !PT ;  /* 0x0000180002027812 */ /* 0x004fca00078eb8ff */
[----:B------:R3:W-:Y:S02]  /*0880*/  STS [UR10+0x8], R2 ;  /* 0x00000802ff007988 */ /* 0x0007e4000800080a */
.L_x_15:
[----:B------:R-:W-:Y:S05]  /*0890*/  @P3 BREAK.RELIABLE B0 ;  /* 0x0000000000003942 */ /* 0x000fea0003800100 */
[----:B------:R-:W-:Y:S05]  /*08a0*/  @P3 BRA `(.L_x_17) ;  /* 0x0000000000243947 */ /* 0x000fea0003800000 */
[----:B------:R-:W4:Y:S01]  /*08b0*/  LDS R3, [UR10+0x8] ;  /* 0x0000080aff037984 */ /* 0x000f220008000800 */
[----:B--23--:R-:W-:-:S05]  /*08c0*/  IMAD.MOV.U32 R2, RZ, RZ, 0x6000 ;  /* 0x00006000ff027424 */ /* 0x00cfca00078e00ff */
[----:B----4-:R-:W-:-:S04]  /*08d0*/  LOP3.LUT R2, R3, 0x6000, R2, 0xd8, !PT ;  /* 0x0000600003027812 */ /* 0x010fc800078ed802 */
[----:B------:R-:W-:-:S05]  /*08e0*/  LOP3.LUT R2, R2, 0x400000, RZ, 0xb8, !PT ;  /* 0x0040000002027812 */ /* 0x000fca00078eb8ff */
[----:B------:R2:W-:Y:S02]  /*08f0*/  STS [UR10+0x8], R2 ;  /* 0x00000802ff007988 */ /* 0x0005e4000800080a */
.L_x_16:
[----:B------:R-:W-:Y:S05]  /*0900*/  BSYNC.RELIABLE B0 ;  /* 0x0000000000007941 */ /* 0x000fea0003800100 */
.L_x_13:
[----:B--2345:R-:W2:Y:S02]  /*0910*/  @!P3 LDS R2, [UR10+0x8] ;  /* 0x0000080aff02b984 */ /* 0x03cea40008000800 */
[----:B--2---:R-:W-:-:S05]  /*0920*/  @!P3 LOP3.LUT R2, R2, 0x8000, RZ, 0xb8, !PT ;  /* 0x000080000202b812 */ /* 0x004fca00078eb8ff */
[----:B------:R4:W-:Y:S02]  /*0930*/  @!P3 STS [UR10+0x8], R2 ;  /* 0x00000802ff00b988 */ /* 0x0009e4000800080a */
.L_x_17:
[----:B------:R-:W-:Y:S05]  /*0940*/  BSYNC.RECONVERGENT B1 ;  /* 0x0000000000017941 */ /* 0x000fea0003800200 */
.L_x_12:
[----:B------:R-:W-:Y:S05]  /*0950*/  WARPSYNC.ALL ;  /* 0x0000000000007948 */ /* 0x000fea0003800000 */
[----:B------:R-:W-:Y:S01]  /*0960*/  NOP ;  /* 0x0000000000007918 */ /* 0x000fe20000000000 */
[----:B------:R-:W-:Y:S05]  /*0970*/  @P0 BRA `(.L_x_18) ;  /* 0x0000000000300947 */ /* 0x000fea0003800000 */
[----:B--234-:R-:W2:Y:S01]  /*0980*/  S2R R2, SR_LANEID ;  /* 0x0000000000027919 */ /* 0x01cea20000000000 */
[----:B------:R-:W-:Y:S05]  /*0990*/  WARPSYNC.ALL ;  /* 0x0000000000007948 */ /* 0x000fea0003800000 */
[----:B------:R-:W-:Y:S01]  /*09a0*/  NOP ;  /* 0x0000000000007918 */ /* 0x000fe20000000000 */
[----:B--2---:R-:W-:-:S05]  /*09b0*/  IMAD.SHL.U32 R5, R2, 0x4, RZ ;  /* 0x0000000402057824 */ /* 0x004fca00078e00ff */
[----:B------:R-:W2:Y:S01]  /*09c0*/  LDS R7, [R5+UR10] ;  /* 0x0000000a05077984 */ /* 0x000ea20008000800 */
[----:B------:R-:W-:-:S05]  /*09d0*/  IADD3 R2, P1, PT, R5, UR8, RZ ;  /* 0x0000000805027c10 */ /* 0x000fca000ff3e0ff */
[----:B------:R-:W-:-:S05]  /*09e0*/  IMAD.X R3, RZ, RZ, UR9, P1 ;  /* 0x00000009ff037e24 */ /* 0x000fca00088e06ff */
[----:B--2---:R5:W2:Y:S01]  /*09f0*/  ATOMG.E.EXCH.STRONG.GPU PT, RZ, [R2], R7 ;  /* 0x0000000702ff73a8 */ /* 0x004aa200041ee100 */
[----:B------:R-:W-:-:S04]  /*0a00*/  DEPBAR {5,4,3,2,1,0} ;  /* 0x0000003f0000791a */ /* 0x000fc80000000000 */
[----:B------:R-:W3:Y:S02]  /*0a10*/  CCTL.E.C.LDCU.IV.DEEP [UR8] ;  /* 0x0000000008007540 */ /* 0x000ee40009c08000 */
[----:B---3--:R5:W-:Y:S01]  /*0a20*/  UTMACCTL.IV [UR8] ;  /* 0x00000000080079b9 */ /* 0x008be20008000000 */
[----:B------:R-:W-:Y:S01]  /*0a30*/  NOP ;  /* 0x0000000000007918 */ /* 0x000fe20000000000 */
.L_x_18:
[----:B------:R-:W-:Y:S05]  /*0a40*/  @P0 BRA `(.L_x_19) ;  /* 0x00000000000c0947 */ /* 0x000fea0003800000 */
[----:B------:R0:W-:Y:S01]  /*0a50*/  UTMACMDFLUSH ;  /* 0x00000000000079b7 */ /* 0x0001e20000000000 */
[----:B------:R-:W-:Y:S05]  /*0a60*/  @P0 BRA `(.L_x_19) ;  /* 0x0000000000040947 */ /* 0x000fea0003800000 */
[----:B------:R-:W-:-:S04]  /*0a70*/  DEPBAR.LE SB0, 0x0 ;  /* 0x000080000000791a */ /* 0x000fc80000000000 */
.L_x_19:
[----:B------:R-:W-:Y:S05]  /*0a80*/  WARPSYNC.ALL ;  /* 0x0000000000007948 */ /* 0x000fea0003800000 */
[----:B------:R-:W-:Y:S01]  /*0a90*/  NOP ;  /* 0x0000000000007918 */ /* 0x000fe20000000000 */
[----:B--2---:R-:W-:Y:S06]  /*0aa0*/  BAR.SYNC.DEFER_BLOCKING 0x0 ;  /* 0x0000000000007b1d */ /* 0x004fec0000010000 */
[----:B------:R-:W-:Y:S02]  /*0ab0*/  BSSY.RECONVERGENT B1, `(.L_x_20) ;  /* 0x000000b000017945 */ /* 0x000fe40003800200 */
[----:B------:R-:W-:Y:S06]  /*0ac0*/  BAR.SYNC.DEFER_BLOCKING 0x0 ;  /* 0x0000000000007b1d */ /* 0x000fec0000010000 */
[----:B------:R2:W-:Y:S01]  /*0ad0*/  @!P0 STS [R11], RZ ;  /* 0x000000ff0b008388 */ /* 0x0005e20000000800 */
[----:B------:R-:W-:Y:S01]  /*0ae0*/  NOP ;  /* 0x0000000000007918 */ /* 0x000fe20000000000 */
[----:B------:R-:W-:Y:S05]  /*0af0*/  @P3 BRA `(.L_x_21) ;  /* 0x0000000000183947 */ /* 0x000fea0003800000 */
[----:B---345:R-:W3:Y:S01]  /*0b00*/  LDS R2, [UR10+0x8] ;  /* 0x0000080aff027984 */ /* 0x038ee20008000800 */
[----:B------:R-:W4:Y:S01]  /*0b10*/  LDC.64 R6, c[0x0][0x388] ;  /* 0x0000e200ff067b82 */ /* 0x000f220000000a00 */
[----:B------:R-:W-:Y:S02]  /*0b20*/  IMAD.MOV.U32 R3, RZ, RZ, 0x70 ;  /* 0x00000070ff037424 */ /* 0x000fe400078e00ff */
[----:B----4-:R4:W-:Y:S03]  /*0b30*/  STS.64 [UR10], R6 ;  /* 0x00000006ff007988 */ /* 0x0109e60008000a0a */
[----:B---3--:R-:W-:-:S05]  /*0b40*/  LOP3.LUT R2, R2, 0x10, R3, 0xd8, !PT ;  /* 0x0000001002027812 */ /* 0x008fca00078ed803 */
[----:B------:R4:W-:Y:S02]  /*0b50*/  STS [UR10+0x8], R2 ;  /* 0x00000802ff007988 */ /* 0x0009e4000800080a */
.L_x_21:
[----:B-----5:R-:W-:Y:S05]  /*0b60*/  BSYNC.RECONVERGENT B1 ;  /* 0x0000000000017941 */ /* 0x020fea0003800200 */
.L_x_20:
[----:B------:R-:W-:Y:S04]  /*0b70*/  BSSY.RECONVERGENT B2, `(.L_x_22) ;  /* 0x000000f000027945 */ /* 0x000fe80003800200 */
[----:B------:R-:W-:Y:S04]  /*0b80*/  BSSY.RELIABLE B1, `(.L_x_23) ;  /* 0x000000c000017945 */ /* 0x000fe80003800100 */
[----:B------:R-:W-:Y:S05]  /*0b90*/  @P3 BRA `(.L_x_24) ;  /* 0x0000000000283947 */ /* 0x000fea0003800000 */
[----:B---34-:R-:W3:Y:S01]  /*0ba0*/  LDS R2, [UR10+0x34] ;  /* 0x0000340aff027984 */ /* 0x018ee20008000800 */
[----:B------:R-:W-:Y:S01]  /*0bb0*/  IMAD.MOV.U32 R3, RZ, RZ, 0x3f000000 ;  /* 0x3f000000ff037424 */ /* 0x000fe200078e00ff */
[----:B------:R-:W-:Y:S05]  /*0bc0*/  @P3 BREAK.RELIABLE B1 ;  /* 0x0000000000013942 */ /* 0x000fea0003800100 */
[----:B---3--:R-:W-:-:S05]  /*0bd0*/  LOP3.LUT R2, R2, 0xff000000, R3, 0xb8, !PT ;  /* 0xff00000002027812 */ /* 0x008fca00078eb803 */
[----:B------:R3:W-:Y:S01]  /*0be0*/  STS [UR10+0x34], R2 ;  /* 0x00003402ff007988 */ /* 0x0007e2000800080a */
[----:B------:R-:W-:Y:S05]  /*0bf0*/  @P3 BRA `(.L_x_25) ;  /* 0x0000000000183947 */ /* 0x000fea0003800000 */
[----:B---3--:R-:W3:Y:S01]  /*0c00*/  LDS R2, [UR10+0x38] ;  /* 0x0000380aff027984 */ /* 0x008ee20008000800 */
[----:B------:R-:W-:-:S05]  /*0c10*/  IMAD.MOV.U32 R3, RZ, RZ, 0xff ;  /* 0x000000ffff037424 */ /* 0x000fca00078e00ff */
[----:B---3--:R-:W-:-:S05]  /*0c20*/  LOP3.LUT R2, R2, 0xff, R3, 0xb8, !PT ;  /* 0x000000ff02027812 */ /* 0x008fca00078eb803 */
[----:B------:R5:W-:Y:S02]  /*0c30*/  STS [UR10+0x38], R2 ;  /* 0x00003802ff007988 */ /* 0x000be4000800080a */
.L_x_24:
[----:B------:R-:W-:Y:S05]  /*0c40*/  BSYNC.RELIABLE B1 ;  /* 0x0000000000017941 */ /* 0x000fea0003800100 */
.L_x_23:
[----:B------:R2:W-:Y:S02]  /*0c50*/  @!P3 STS [UR10+0x20], R12 ;  /* 0x0000200cff00b988 */ /* 0x0005e4000800080a */
.L_x_25:
[----:B------:R-:W-:Y:S05]  /*0c60*/  BSYNC.RECONVERGENT B2 ;  /* 0x0000000000027941 */ /* 0x000fea0003800200 */
.L_x_22:
[----:B------:R-:W-:Y:S05]  /*0c70*/  WARPSYNC.ALL ;  /* 0x0000000000007948 */ /* 0x000fea0003800000 */
[----:B------:R-:W-:Y:S01]  /*0c80*/  NOP ;  /* 0x0000000000007918 */ /* 0x000fe20000000000 */
[----:B------:R-:W2:Y:S01]  /*0c90*/  LDC R5, c[0x0][0x39c] ;  /* 0x0000e700ff057b82 */ /* 0x000ea20000000800 */
[----:B------:R-:W-:Y:S01]  /*0ca0*/  BSSY.RECONVERGENT B2, `(.L_x_26) ;  /* 0x0000010000027945 */ /* 0x000fe20003800200 */
[----:B--2---:R-:W-:-:S05]  /*0cb0*/  VIADD R5, R5, 0xffffffff ;  /* 0xffffffff05057836 */ /* 0x004fca0000000000 */
[----:B------:R2:W-:Y:S01]  /*0cc0*/  @!P3 STS [UR10+0x24], R5 ;  /* 0x00002405ff00b988 */ /* 0x0005e2000800080a */
[----:B------:R-:W-:Y:S05]  /*0cd0*/  @P3 BRA `(.L_x_27) ;  /* 0x0000000000303947 */ /* 0x000fea0003800000 */
[----:B------:R-:W2:Y:S01]  /*0ce0*/  LDS R3, [UR10+0x34] ;  /* 0x0000340aff037984 */ /* 0x000ea20008000800 */
[----:B----4-:R-:W4:Y:S03]  /*0cf0*/  LDC.64 R6, c[0x0][0x3b0] ;  /* 0x0000ec00ff067b82 */ /* 0x010f260000000a00 */
[----:B---3-5:R-:W3:Y:S01]  /*0d00*/  LDS R2, [UR10+0x1c] ;  /* 0x00001c0aff027984 */ /* 0x028ee20008000800 */
        /* <DEDUP_REMOVED lines=9> */
.L_x_27:
[----:B------:R-:W-:Y:S05]  /*0da0*/  BSYNC.RECONVERGENT B2 ;  /* 0x0000000000027941 */ /* 0x000fea0003800200 */
.L_x_26:
[----:B------:R-:W-:Y:S04]  /*0db0*/  BSSY.RECONVERGENT B3, `(.L_x_28) ;  /* 0x000001a000037945 */ /* 0x000fe80003800200 */
[----:B------:R-:W-:Y:S04]  /*0dc0*/  BSSY.RELIABLE B2, `(.L_x_29) ;  /* 0x0000015000027945 */ /* 0x000fe80003800100 */
[----:B------:R-:W-:Y:S05]  /*0dd0*/  @P3 BRA `(.L_x_30) ;  /* 0x0000000000203947 */ /* 0x000fea0003800000 */
[----:B---345:R-:W3:Y:S02]  /*0de0*/  LDS R2, [UR10+0x34] ;  /* 0x0000340aff027984 */ /* 0x038ee40008000800 */
[----:B---3--:R-:W-:-:S05]  /*0df0*/  LOP3.LUT R2, R2, 0x38, RZ, 0xb8, !PT ;  /* 0x0000003802027812 */ /* 0x008fca00078eb8ff */
[----:B------:R3:W-:Y:S01]  /*0e00*/  STS [UR10+0x34], R2 ;  /* 0x00003402ff007988 */ /* 0x0007e2000800080a */
[----:B------:R-:W-:Y:S05]  /*0e10*/  @P3 BRA `(.L_x_31) ;  /* 0x0000000000203947 */ /* 0x000fea0003800000 */
[----:B---3--:R-:W3:Y:S01]  /*0e20*/  LDS R2, [UR10+0x8] ;  /* 0x0000080aff027984 */ /* 0x008ee20008000800 */
[----:B------:R-:W-:-:S05]  /*0e30*/  IMAD.MOV.U32 R3, RZ, RZ, 0x780 ;  /* 0x00000780ff037424 */ /* 0x000fca00078e00ff */
[----:B---3--:R-:W-:-:S05]  /*0e40*/  LOP3.LUT R2, R2, 0x300, R3, 0xd8, !PT ;  /* 0x0000030002027812 */ /* 0x008fca00078ed803 */
[----:B------:R3:W-:Y:S02]  /*0e50*/  STS [UR10+0x8], R2 ;  /* 0x00000802ff007988 */ /* 0x0007e4000800080a */
.L_x_30:
[----:B------:R-:W-:Y:S05]  /*0e60*/  @P3 BRA `(.L_x_32) ;  /* 0x0000000000283947 */ /* 0x000fea0003800000 */
[----:B---345:R-:W3:Y:S02]  /*0e70*/  LDS R2, [UR10+0x8] ;  /* 0x0000080aff027984 */ /* 0x038ee40008000800 */
[----:B---3--:R-:W-:-:S05]  /*0e80*/  LOP3.LUT R2, R2, 0x1800, RZ, 0xb8, !PT ;  /* 0x0000180002027812 */ /* 0x008fca00078eb8ff */
[----:B------:R4:W-:Y:S02]  /*0e90*/  STS [UR10+0x8], R2 ;  /* 0x00000802ff007988 */ /* 0x0009e4000800080a */
.L_x_31:
[----:B------:R-:W-:Y:S05]  /*0ea0*/  @P3 BREAK.RELIABLE B2 ;  /* 0x0000000000023942 */ /* 0x000fea0003800100 */
[----:B------:R-:W-:Y:S05]  /*0eb0*/  @P3 BRA `(.L_x_33) ;  /* 0x0000000000243947 */ /* 0x000fea0003800000 */
[----:B---34-:R-:W3:Y:S01]  /*0ec0*/  LDS R2, [UR10+0x8] ;  /* 0x0000080aff027984 */ /* 0x018ee20008000800 */
[----:B------:R-:W-:-:S05]  /*0ed0*/  IMAD.MOV.U32 R3, RZ, RZ, 0x6000 ;  /* 0x00006000ff037424 */ /* 0x000fca00078e00ff */
[----:B---3--:R-:W-:-:S04]  /*0ee0*/  LOP3.LUT R2, R2, 0x6000, R3, 0xd8, !PT ;  /* 0x0000600002027812 */ /* 0x008fc800078ed803 */
[----:B------:R-:W-:-:S05]  /*0ef0*/  LOP3.LUT R2, R2, 0x400000, RZ, 0xb8, !PT ;  /* 0x0040000002027812 */ /* 0x000fca00078eb8ff */
[----:B------:R3:W-:Y:S02]  /*0f00*/  STS [UR10+0x8], R2 ;  /* 0x00000802ff007988 */ /* 0x0007e4000800080a */
.L_x_32:
[----:B------:R-:W-:Y:S05]  /*0f10*/  BSYNC.RELIABLE B2 ;  /* 0x0000000000027941 */ /* 0x000fea0003800100 */
.L_x_29:
[----:B---345:R-:W3:Y:S02]  /*0f20*/  @!P3 LDS R2, [UR10+0x8] ;  /* 0x0000080aff02b984 */ /* 0x038ee40008000800 */
[----:B---3--:R-:W-:-:S05]  /*0f30*/  @!P3 LOP3.LUT R2, R2, 0x8000, RZ, 0xb8, !PT ;  /* 0x000080000202b812 */ /* 0x008fca00078eb8ff */
[----:B------:R5:W-:Y:S02]  /*0f40*/  @!P3 STS [UR10+0x8], R2 ;  /* 0x00000802ff00b988 */ /* 0x000be4000800080a */
.L_x_33:
[----:B------:R-:W-:Y:S05]  /*0f50*/  BSYNC.RECONVERGENT B3 ;  /* 0x0000000000037941 */ /* 0x000fea0003800200 */
.L_x_28:
[----:B------:R-:W-:Y:S05]  /*0f60*/  WARPSYNC.ALL ;  /* 0x0000000000007948 */ /* 0x000fea0003800000 */
[----:B------:R-:W-:Y:S01]  /*0f70*/  NOP ;  /* 0x0000000000007918 */ /* 0x000fe20000000000 */
[----:B------:R-:W-:-:S04]  /*0f80*/  UIADD3 UR5, UPT, UPT, UR4, 0x80, URZ ;  /* 0x0000008004057890 */ /* 0x000fc8000fffe0ff */
[----:B------:R-:W-:-:S04]  /*0f90*/  UIADD3 UR32, UP0, UPT, UR5, UR12, URZ ;  /* 0x0000000c05207290 */ /* 0x000fc8000ff1e0ff */
[----:B------:R-:W-:Y:S01]  /*0fa0*/  ULEA.HI.X.SX32 UR33, UR5, UR13, 0x1, UP0 ;  /* 0x0000000d05217291 */ /* 0x000fe200080f0eff */
[----:B------:R-:W-:Y:S11]  /*0fb0*/  @P0 BRA `(.L_x_34) ;  /* 0x0000000000300947 */ /* 0x000ff60003800000 */
[----:B---345:R-:W3:Y:S01]  /*0fc0*/  S2R R2, SR_LANEID ;  /* 0x0000000000027919 */ /* 0x038ee20000000000 */
[----:B------:R-:W-:Y:S05]  /*0fd0*/  WARPSYNC.ALL ;  /* 0x0000000000007948 */ /* 0x000fea0003800000 */
[----:B------:R-:W-:Y:S01]  /*0fe0*/  NOP ;  /* 0x0000000000007918 */ /* 0x000fe20000000000 */
[----:B---3--:R-:W-:-:S05]  /*0ff0*/  IMAD.SHL.U32 R6, R2, 0x4, RZ ;  /* 0x0000000402067824 */ /* 0x008fca00078e00ff */
[----:B------:R-:W3:Y:S01]  /*1000*/  LDS R7, [R6+UR10] ;  /* 0x0000000a06077984 */ /* 0x000ee20008000800 */
[----:B------:R-:W-:-:S05]  /*1010*/  IADD3 R2, P1, PT, R6, UR32, RZ ;  /* 0x0000002006027c10 */ /* 0x000fca000ff3e0ff */
[----:B------:R-:W-:-:S05]  /*1020*/  IMAD.X R3, RZ, RZ, UR33, P1 ;  /* 0x00000021ff037e24 */ /* 0x000fca00088e06ff */
[----:B---3--:R3:W4:Y:S01]  /*1030*/  ATOMG.E.EXCH.STRONG.GPU PT, RZ, [R2], R7 ;  /* 0x0000000702ff73a8 */ /* 0x00872200041ee100 */
[----:B------:R-:W-:-:S04]  /*1040*/  DEPBAR {5,4,3,2,1,0} ;  /* 0x0000003f0000791a */ /* 0x000fc80000000000 */
[----:B------:R-:W5:Y:S02]  /*1050*/  CCTL.E.C.LDCU.IV.DEEP [UR32] ;  /* 0x0000000020007540 */ /* 0x000f640009c08000 */
[----:B-----5:R3:W-:Y:S01]  /*1060*/  UTMACCTL.IV [UR32] ;  /* 0x00000000200079b9 */ /* 0x0207e20008000000 */
[----:B------:R-:W-:Y:S01]  /*1070*/  NOP ;  /* 0x0000000000007918 */ /* 0x000fe20000000000 */
.L_x_34:
[----:B------:R-:W-:Y:S05]  /*1080*/  @P0 BRA `(.L_x_35) ;  /* 0x00000000000c0947 */ /* 0x000fea0003800000 */
[----:B------:R0:W-:Y:S01]  /*1090*/  UTMACMDFLUSH ;  /* 0x00000000000079b7 */ /* 0x0001e20000000000 */
[----:B------:R-:W-:Y:S05]  /*10a0*/  @P0 BRA `(.L_x_35) ;  /* 0x0000000000040947 */ /* 0x000fea0003800000 */
[----:B------:R-:W-:-:S04]  /*10b0*/  DEPBAR.LE SB0, 0x0 ;  /* 0x000080000000791a */ /* 0x000fc80000000000 */
.L_x_35:
[----:B------:R-:W-:Y:S05]  /*10c0*/  WARPSYNC.ALL ;  /* 0x0000000000007948 */ /* 0x000fea0003800000 */
[----:B------:R-:W-:Y:S01]  /*10d0*/  NOP ;  /* 0x0000000000007918 */ /* 0x000fe20000000000 */
[----:B----4-:R-:W-:Y:S06]  /*10e0*/  BAR.SYNC.DEFER_BLOCKING 0x0 ;  /* 0x0000000000007b1d */ /* 0x010fec0000010000 */
[----:B------:R-:W-:Y:S02]  /*10f0*/  BSSY.RECONVERGENT B3, `(.L_x_36) ;  /* 0x000000b000037945 */ /* 0x000fe40003800200 */
[----:B------:R-:W-:Y:S06]  /*1100*/  BAR.SYNC.DEFER_BLOCKING 0x0 ;  /* 0x0000000000007b1d */ /* 0x000fec0000010000 */
[----:B------:R4:W-:Y:S01]  /*1110*/  @!P0 STS [R11], RZ ;  /* 0x000000ff0b008388 */ /* 0x0009e20000000800 */
[----:B------:R-:W-:Y:S01]  /*1120*/  NOP ;  /* 0x0000000000007918 */ /* 0x000fe20000000000 */
[----:B------:R-:W-:Y:S05]  /*1130*/  @P3 BRA `(.L_x_37) ;  /* 0x0000000000183947 */ /* 0x000fea0003800000 */
[----:B---3-5:R-:W3:Y:S01]  /*1140*/  LDS R2, [UR10+0x8] ;  /* 0x0000080aff027984 */ /* 0x028ee20008000800 */
[----:B------:R-:W5:Y:S01]  /*1150*/  LDC.64 R6, c[0x0][0x390] ;  /* 0x0000e400ff067b82 */ /* 0x000f620000000a00 */
[----:B------:R-:W-:Y:S02]  /*1160*/  IMAD.MOV.U32 R3, RZ, RZ, 0x70 ;  /* 0x00000070ff037424 */ /* 0x000fe400078e00ff */
[----:B-----5:R5:W-:Y:S03]  /*1170*/  STS.64 [UR10], R6 ;  /* 0x00000006ff007988 */ /* 0x020be60008000a0a */
[----:B---3--:R-:W-:-:S05]  /*1180*/  LOP3.LUT R2, R2, 0x10, R3, 0xd8, !PT ;  /* 0x0000001002027812 */ /* 0x008fca00078ed803 */
[----:B------:R5:W-:Y:S02]  /*1190*/  STS [UR10+0x8], R2 ;  /* 0x00000802ff007988 */ /* 0x000be4000800080a */
.L_x_37:
[----:B---3--:R-:W-:Y:S05]  /*11a0*/  BSYNC.RECONVERGENT B3 ;  /* 0x0000000000037941 */ /* 0x008fea0003800200 */
.L_x_36:
[----:B------:R-:W-:Y:S04]  /*11b0*/  BSSY.RECONVERGENT B4, `(.L_x_38) ;  /* 0x0000011000047945 */ /* 0x000fe80003800200 */
[----:B------:R-:W-:Y:S04]  /*11c0*/  BSSY.RELIABLE B3, `(.L_x_39) ;  /* 0x000000e000037945 */ /* 0x000fe80003800100 */
[----:B------:R-:W-:Y:S05]  /*11d0*/  @P3 BRA `(.L_x_40) ;  /* 0x0000000000243947 */ /* 0x000fea0003800000 */
[----:B-----5:R-:W3:Y:S01]  /*11e0*/  LDS R2, [UR10+0x34] ;  /* 0x0000340aff027984 */ /* 0x020ee20008000800 */
[----:B------:R-:W-:-:S05]  /*11f0*/  IMAD.MOV.U32 R3, RZ, RZ, 0x3f000000 ;  /* 0x3f000000ff037424 */ /* 0x000fca00078e00ff */
[----:B---3--:R-:W-:-:S05]  /*1200*/  LOP3.LUT R2, R2, 0xff000000, R3, 0xb8, !PT ;  /* 0xff00000002027812 */ /* 0x008fca00078eb803 */
[----:B------:R3:W-:Y:S01]  /*1210*/  STS [UR10+0x34], R2 ;  /* 0x00003402ff007988 */ /* 0x0007e2000800080a */
[----:B------:R-:W-:Y:S05]  /*1220*/  @P3 BRA `(.L_x_41) ;  /* 0x00000000001c3947 */ /* 0x000fea0003800000 */
[----:B---3--:R-:W3:Y:S01]  /*1230*/  LDS R2, [UR10+0x38] ;  /* 0x0000380aff027984 */ /* 0x008ee20008000800 */
[----:B------:R-:W-:-:S05]  /*1240*/  IMAD.MOV.U32 R3, RZ, RZ, 0x3f ;  /* 0x0000003fff037424 */ /* 0x000fca00078e00ff */
[----:B---3--:R-:W-:-:S05]  /*1250*/  LOP3.LUT R2, R2, 0xff, R3, 0xb8, !PT ;  /* 0x000000ff02027812 */ /* 0x008fca00078eb803 */
[----:B------:R3:W-:Y:S02]  /*1260*/  STS [UR10+0x38], R2 ;  /* 0x00003802ff007988 */ /* 0x0007e4000800080a */
.L_x_40:
[----:B------:R-:W-:Y:S05]  /*1270*/  @P3 BREAK.RELIABLE B3 ;  /* 0x0000000000033942 */ /* 0x000fea0003800100 */
[----:B------:R-:W-:Y:S05]  /*1280*/  @P3 BRA `(.L_x_42) ;  /* 0x00000000000c3947 */ /* 0x000fea0003800000 */
[----:B------:R2:W-:Y:S02]  /*1290*/  STS [UR10+0x20], R5 ;  /* 0x00002005ff007988 */ /* 0x0005e4000800080a */
.L_x_41:
[----:B------:R-:W-:Y:S05]  /*12a0*/  BSYNC.RELIABLE B3 ;  /* 0x0000000000037941 */ /* 0x000fea0003800100 */
.L_x_39:
[----:B------:R2:W-:Y:S02]  /*12b0*/  @!P3 STS [UR10+0x24], R4 ;  /* 0x00002404ff00b988 */ /* 0x0005e4000800080a */
.L_x_42:
[----:B------:R-:W-:Y:S05]  /*12c0*/  BSYNC.RECONVERGENT B4 ;  /* 0x0000000000047941 */ /* 0x000fea0003800200 */
.L_x_38:
[----:B------:R-:W-:Y:S05]  /*12d0*/  WARPSYNC.ALL ;  /* 0x0000000000007948 */ /* 0x000fea0003800000 */
[----:B------:R-:W-:Y:S01]  /*12e0*/  NOP ;  /* 0x0000000000007918 */ /* 0x000fe20000000000 */
[----:B------:R-:W-:Y:S04]  /*12f0*/  BSSY.RECONVERGENT B4, `(.L_x_43) ;  /* 0x000000e000047945 */ /* 0x000fe80003800200 */
[----:B------:R-:W-:Y:S05]  /*1300*/  @P3 BRA `(.L_x_44) ;  /* 0x0000000000303947 */ /* 0x000fea0003800000 */
[----:B------:R-:W2:Y:S02]  /*1310*/  LDS R3, [UR10+0x34] ;  /* 0x0000340aff037984 */ /* 0x000ea40008000800 */
[----:B--2---:R-:W2:Y:S02]  /*1320*/  LDC.64 R4, c[0x0][0x3b8] ;  /* 0x0000ee00ff047b82 */ /* 0x004ea40000000a00 */
[----:B---3-5:R-:W3:Y:S01]  /*1330*/  LDS R2, [UR10+0x1c] ;  /* 0x00001c0aff027984 */ /* 0x028ee20008000800 */
[C---:B--2---:R-:W-:Y:S01]  /*1340*/  SHF.L.U64.HI R5, R4.reuse, 0x1, R5 ;  /* 0x0000000104057819 */ /* 0x044fe20000010205 */
[----:B------:R-:W-:-:S03]  /*1350*/  IMAD.SHL.U32 R4, R4, 0x2, RZ ;  /* 0x0000000204047824 */ /* 0x000fc600078e00ff */
[--C-:B------:R-:W-:Y:S02]  /*1360*/  SHF.R.U32.HI R7, RZ, 0x4, R5.reuse ;  /* 0x00000004ff077819 */ /* 0x100fe40000011605 */
[----:B------:R-:W-:-:S05]  /*1370*/  SHF.R.U64 R4, R4, 0x4, R5 ;  /* 0x0000000404047819 */ /* 0x000fca0000001205 */
[----:B------:R2:W-:Y:S01]  /*1380*/  STS [UR10+0xc], R4 ;  /* 0x00000c04ff007988 */ /* 0x0005e2000800080a */
[----:B------:R-:W-:Y:S02]  /*1390*/  LOP3.LUT R3, R3, 0x7, RZ, 0xb8, !PT ;  /* 0x0000000703037812 */ /* 0x000fe400078eb8ff */
[----:B---3--:R-:W-:-:S03]  /*13a0*/  LOP3.LUT R2, R2, 0xf, R7, 0xb8, !PT ;  /* 0x0000000f02027812 */ /* 0x008fc600078eb807 */
[----:B------:R2:W-:Y:S04]  /*13b0*/  STS [UR10+0x34], R3 ;  /* 0x00003403ff007988 */ /* 0x0005e8000800080a */
[----:B------:R2:W-:Y:S02]  /*13c0*/  STS [UR10+0x1c], R2 ;  /* 0x00001c02ff007988 */ /* 0x0005e4000800080a */
.L_x_44:
[----:B------:R-:W-:Y:S05]  /*13d0*/  BSYNC.RECONVERGENT B4 ;  /* 0x0000000000047941 */ /* 0x000fea0003800200 */
.L_x_43:
[----:B------:R-:W-:Y:S04]  /*13e0*/  BSSY.RECONVERGENT B5, `(.L_x_45) ;  /* 0x000001a000057945 */ /* 0x000fe80003800200 */
[----:B------:R-:W-:Y:S04]  /*13f0*/  BSSY.RELIABLE B4, `(.L_x_46) ;  /* 0x0000015000047945 */ /* 0x000fe80003800100 */
[----:B------:R-:W-:Y:S05]  /*1400*/  @P3 BRA `(.L_x_47) ;  /* 0x0000000000203947 */ /* 0x000fea0003800000 */
[----:B--23-5:R-:W2:Y:S02]  /*1410*/  LDS R2, [UR10+0x34] ;  /* 0x0000340aff027984 */ /* 0x02cea40008000800 */
[----:B--2---:R-:W-:-:S05]  /*1420*/  LOP3.LUT R2, R2, 0x38, RZ, 0xb8, !PT ;  /* 0x0000003802027812 */ /* 0x004fca00078eb8ff */
[----:B------:R2:W-:Y:S01]  /*1430*/  STS [UR10+0x34], R2 ;  /* 0x00003402ff007988 */ /* 0x0005e2000800080a */
[----:B------:R-:W-:Y:S05]  /*1440*/  @P3 BRA `(.L_x_48) ;  /* 0x0000000000203947 */ /* 0x000fea0003800000 */
[----:B--2---:R-:W2:Y:S01]  /*1450*/  LDS R2, [UR10+0x8] ;  /* 0x0000080aff027984 */ /* 0x004ea20008000800 */
[----:B------:R-:W-:-:S05]  /*1460*/  IMAD.MOV.U32 R3, RZ, RZ, 0x780 ;  /* 0x00000780ff037424 */ /* 0x000fca00078e00ff */
[----:B--2---:R-:W-:-:S05]  /*1470*/  LOP3.LUT R2, R2, 0x300, R3, 0xd8, !PT ;  /* 0x0000030002027812 */ /* 0x004fca00078ed803 */
[----:B------:R2:W-:Y:S02]  /*1480*/  STS [UR10+0x8], R2 ;  /* 0x00000802ff007988 */ /* 0x0005e4000800080a */
.L_x_47:
[----:B------:R-:W-:Y:S05]  /*1490*/  @P3 BRA `(.L_x_49) ;  /* 0x0000000000283947 */ /* 0x000fea0003800000 */
[----:B--23-5:R-:W2:Y:S02]  /*14a0*/  LDS R2, [UR10+0x8] ;  /* 0x0000080aff027984 */ /* 0x02cea40008000800 */
[----:B--2---:R-:W-:-:S05]  /*14b0*/  LOP3.LUT R2, R2, 0x1800, RZ, 0xb8, !PT ;  /* 0x0000180002027812 */ /* 0x004fca00078eb8ff */
[----:B------:R3:W-:Y:S02]  /*14c0*/  STS [UR10+0x8], R2 ;  /* 0x00000802ff007988 */ /* 0x0007e4000800080a */
.L_x_48:
[----:B------:R-:W-:Y:S05]  /*14d0*/  @P3 BREAK.RELIABLE B4 ;  /* 0x0000000000043942 */ /* 0x000fea0003800100 */
[----:B------:R-:W-:Y:S05]  /*14e0*/  @P3 BRA `(.L_x_50) ;  /* 0x0000000000243947 */ /* 0x000fea0003800000 */
[----:B--23--:R-:W2:Y:S01]  /*14f0*/  LDS R2, [UR10+0x8] ;  /* 0x0000080aff027984 */ /* 0x00cea20008000800 */
[----:B------:R-:W-:-:S05]  /*1500*/  IMAD.MOV.U32 R3, RZ, RZ, 0x6000 ;  /* 0x00006000ff037424 */ /* 0x000fca00078e00ff */
[----:B--2---:R-:W-:-:S04]  /*1510*/  LOP3.LUT R2, R2, 0x6000, R3, 0xd8, !PT ;  /* 0x0000600002027812 */ /* 0x004fc800078ed803 */
[----:B------:R-:W-:-:S05]  /*1520*/  LOP3.LUT R2, R2, 0x400000, RZ, 0xb8, !PT ;  /* 0x0040000002027812 */ /* 0x000fca00078eb8ff */
[----:B------:R2:W-:Y:S02]  /*1530*/  STS [UR10+0x8], R2 ;  /* 0x00000802ff007988 */ /* 0x0005e4000800080a */
.L_x_49:
[----:B------:R-:W-:Y:S05]  /*1540*/  BSYNC.RELIABLE B4 ;  /* 0x0000000000047941 */ /* 0x000fea0003800100 */
.L_x_46:
[----:B--23-5:R-:W2:Y:S02]  /*1550*/  @!P3 LDS R2, [UR10+0x8] ;  /* 0x0000080aff02b984 */ /* 0x02cea40008000800 */
[----:B--2---:R-:W-:-:S05]  /*1560*/  @!P3 LOP3.LUT R2, R2, 0x8000, RZ, 0xb8, !PT ;  /* 0x000080000202b812 */ /* 0x004fca00078eb8ff */
[----:B------:R5:W-:Y:S02]  /*1570*/  @!P3 STS [UR10+0x8], R2 ;  /* 0x00000802ff00b988 */ /* 0x000be4000800080a */
.L_x_50:
[----:B------:R-:W-:Y:S05]  /*1580*/  BSYNC.RECONVERGENT B5 ;  /* 0x0000000000057941 */ /* 0x000fea0003800200 */
.L_x_45:
[----:B------:R-:W-:Y:S05]  /*1590*/  WARPSYNC.ALL ;  /* 0x0000000000007948 */ /* 0x000fea0003800000 */
[----:B------:R-:W-:Y:S01]  /*15a0*/  NOP ;  /* 0x0000000000007918 */ /* 0x000fe20000000000 */
[----:B------:R-:W-:-:S04]  /*15b0*/  UIADD3 UR4, UPT, UPT, UR4, 0x100, URZ ;  /* 0x0000010004047890 */ /* 0x000fc8000fffe0ff */
[----:B------:R-:W-:-:S04]  /*15c0*/  UIADD3 UR12, UP0, UPT, UR4, UR12, URZ ;  /* 0x0000000c040c7290 */ /* 0x000fc8000ff1e0ff */
[----:B------:R-:W-:Y:S01]  /*15d0*/  ULEA.HI.X.SX32 UR13, UR4, UR13, 0x1, UP0 ;  /* 0x0000000d040d7291 */ /* 0x000fe200080f0eff */
[----:B------:R-:W-:Y:S11]  /*15e0*/  @P0 BRA `(.L_x_51) ;  /* 0x0000000000300947 */ /* 0x000ff60003800000 */
[----:B--23-5:R-:W2:Y:S01]  /*15f0*/  S2R R2, SR_LANEID ;  /* 0x0000000000027919 */ /* 0x02cea20000000000 */
[----:B------:R-:W-:Y:S05]  /*1600*/  WARPSYNC.ALL ;  /* 0x0000000000007948 */ /* 0x000fea0003800000 */
[----:B------:R-:W-:Y:S01]  /*1610*/  NOP ;  /* 0x0000000000007918 */ /* 0x000fe20000000000 */
[----:B--2---:R-:W-:-:S05]  /*1620*/  IMAD.SHL.U32 R4, R2, 0x4, RZ ;  /* 0x0000000402047824 */ /* 0x004fca00078e00ff */
[----:B------:R-:W2:Y:S01]  /*1630*/  LDS R5, [R4+UR10] ;  /* 0x0000000a04057984 */ /* 0x000ea20008000800 */
[----:B------:R-:W-:-:S05]  /*1640*/  IADD3 R2, P1, PT, R4, UR12, RZ ;  /* 0x0000000c04027c10 */ /* 0x000fca000ff3e0ff */
[----:B------:R-:W-:-:S05]  /*1650*/  IMAD.X R3, RZ, RZ, UR13, P1 ;  /* 0x0000000dff037e24 */ /* 0x000fca00088e06ff */
[----:B--2---:R2:W3:Y:S01]  /*1660*/  ATOMG.E.EXCH.STRONG.GPU PT, RZ, [R2], R5 ;  /* 0x0000000502ff73a8 */ /* 0x0044e200041ee100 */
[----:B------:R-:W-:-:S04]  /*1670*/  DEPBAR {5,4,3,2,1,0} ;  /* 0x0000003f0000791a */ /* 0x000fc80000000000 */
[----:B------:R-:W5:Y:S02]  /*1680*/  CCTL.E.C.LDCU.IV.DEEP [UR12] ;  /* 0x000000000c007540 */ /* 0x000f640009c08000 */
[----:B-----5:R2:W-:Y:S01]  /*1690*/  UTMACCTL.IV [UR12] ;  /* 0x000000000c0079b9 */ /* 0x0205e20008000000 */
[----:B------:R-:W-:Y:S01]  /*16a0*/  NOP ;  /* 0x0000000000007918 */ /* 0x000fe20000000000 */
.L_x_51:
[----:B------:R-:W-:Y:S05]  /*16b0*/  @P0 BRA `(.L_x_52) ;  /* 0x00000000000c0947 */ /* 0x000fea0003800000 */
[----:B------:R0:W-:Y:S01]  /*16c0*/  UTMACMDFLUSH ;  /* 0x00000000000079b7 */ /* 0x0001e20000000000 */
[----:B------:R-:W-:Y:S05]  /*16d0*/  @P0 BRA `(.L_x_52) ;  /* 0x0000000000040947 */ /* 0x000fea0003800000 */
[----:B------:R-:W-:-:S04]  /*16e0*/  DEPBAR.LE SB0, 0x0 ;  /* 0x000080000000791a */ /* 0x000fc80000000000 */
.L_x_52:
[----:B------:R-:W-:Y:S05]  /*16f0*/  WARPSYNC.ALL ;  /* 0x0000000000007948 */ /* 0x000fea0003800000 */
[----:B------:R-:W-:Y:S01]  /*1700*/  NOP ;  /* 0x0000000000007918 */ /* 0x000fe20000000000 */
[----:B---3--:R-:W-:Y:S01]  /*1710*/  BAR.SYNC.DEFER_BLOCKING 0x0 ;  /* 0x0000000000007b1d */ /* 0x008fe20000010000 */
[----:B--2--5:R-:W-:Y:S01]  /*1720*/  SHF.R.U32.HI R2, RZ, 0x5, R0 ;  /* 0x00000005ff027819 */ /* 0x024fe20000011600 */
[----:B------:R-:W-:Y:S01]  /*1730*/  UIADD3 UR6, UPT, UPT, UR10, 0x28010, URZ ;  /* 0x000280100a067890 */ /* 0x000fe2000fffe0ff */
[----:B------:R-:W-:Y:S01]  /*1740*/  ISETP.GE.AND P0, PT, R13, 0x1, PT ;  /* 0x000000010d00780c */ /* 0x000fe20003f06270 */
[----:B------:R-:W-:Y:S01]  /*1750*/  USHF.L.U32 UR23, UR15, 0x6, URZ ;  /* 0x000000060f177899 */ /* 0x000fe200080006ff */
[----:B------:R-:W-:Y:S01]  /*1760*/  R2UR UR14, R2 ;  /* 0x00000000020e72ca */ /* 0x000fe200000e0000 */
[----:B------:R-:W-:Y:S01]  /*1770*/  VOTEU.ALL UP0, P3 ;  /* 0x0000000000ff7886 */ /* 0x000fe20001800000 */
[----:B------:R-:W-:Y:S01]  /*1780*/  UMOV UR4, 0x1 ;  /* 0x0000000100047882 */ /* 0x000fe20000000000 */
[----:B------:R-:W-:Y:S01]  /*1790*/  VOTEU.ALL UP1, P3 ;  /* 0x0000000000ff7886 */ /* 0x000fe20001820000 */
[----:B------:R-:W-:Y:S01]  /*17a0*/  USHF.L.U32 UR7, UR7, 0x8, URZ ;  /* 0x0000000807077899 */ /* 0x000fe200080006ff */
[----:B------:R-:W-:Y:S01]  /*17b0*/  BSSY.RECONVERGENT B5, `(.L_x_53) ;  /* 0x0000018000057945 */ /* 0x000fe20003800200 */
[----:B------:R-:W-:-:S04]  /*17c0*/  @!UP0 UIADD3 UR16, UPT, UPT, -UR4, 0x100000, URZ ;  /* 0x0010000004108890 */ /* 0x000fc8000fffe1ff */
[----:B------:R-:W-:Y:S02]  /*17d0*/  @!UP0 USHF.L.U32 UR17, UR16, 0xb, URZ ;  /* 0x0000000b10118899 */ /* 0x000fe400080006ff */
[----:B------:R-:W-:Y:S02]  /*17e0*/  @!UP0 USHF.L.U32 UR16, UR16, 0x1, URZ ;  /* 0x0000000110108899 */ /* 0x000fe400080006ff */
[----:B------:R-:W-:-:S04]  /*17f0*/  @!UP0 UIADD3 UR4, UPT, UPT, -UR4, 0x100000, URZ ;  /* 0x0010000004048890 */ /* 0x000fc8000fffe1ff */
[----:B------:R-:W-:Y:S02]  /*1800*/  @!UP0 USHF.L.U32 UR5, UR4, 0xb, URZ ;  /* 0x0000000b04058899 */ /* 0x000fe400080006ff */
[----:B------:R-:W-:Y:S01]  /*1810*/  @!UP0 USHF.L.U32 UR4, UR4, 0x1, URZ ;  /* 0x0000000104048899 */ /* 0x000fe200080006ff */
[----:B------:R-:W-:Y:S01]  /*1820*/  VOTEU.ALL UP0, P3 ;  /* 0x0000000000ff7886 */ /* 0x000fe20001800000 */
[----:B------:R-:W2:Y:S04]  /*1830*/  FENCE.VIEW.ASYNC.S ;  /* 0x00000000000073c6 */ /* 0x000ea80000000000 */
[----:B--2---:R2:W3:Y:S06]  /*1840*/  @!UP0 SYNCS.EXCH.64 URZ, [UR10+0x28000], UR16 ;  /* 0x028000100aff85b2 */ /* 0x0044ec0008000100 */
[----:B------:R2:W3:Y:S02]  /*1850*/  @!UP1 SYNCS.EXCH.64 URZ, [UR10+0x28010], UR4 ;  /* 0x028010040aff95b2 */ /* 0x0004e40008000100 */
[----:B---3--:R-:W-:Y:S06]  /*1860*/  BAR.SYNC.DEFER_BLOCKING 0x0 ;  /* 0x0000000000007b1d */ /* 0x008fec0000010000 */
[----:B------:R-:W-:Y:S05]  /*1870*/  @P3 BRA `(.L_x_54) ;  /* 0x00000000002c3947 */ /* 0x000fea0003800000 */
[----:B--2---:R-:W-:Y:S02]  /*1880*/  UMOV UR4, 0x1 ;  /* 0x0000000100047882 */ /* 0x004fe40000000000 */
[----:B------:R-:W-:-:S04]  /*1890*/  UIADD3 UR16, UPT, UPT, -UR4, 0x100000, URZ ;  /* 0x0010000004107890 */ /* 0x000fc8000fffe1ff */
[----:B------:R-:W-:Y:S02]  /*18a0*/  USHF.L.U32 UR17, UR16, 0xb, URZ ;  /* 0x0000000b10117899 */ /* 0x000fe400080006ff */
[----:B------:R-:W-:Y:S02]  /*18b0*/  USHF.L.U32 UR16, UR16, 0x1, URZ ;  /* 0x0000000110107899 */ /* 0x000fe400080006ff */
[----:B------:R-:W-:-:S04]  /*18c0*/  UIADD3 UR4, UPT, UPT, -UR4, 0x100000, URZ ;  /* 0x0010000004047890 */ /* 0x000fc8000fffe1ff */
[----:B------:R-:W-:Y:S02]  /*18d0*/  USHF.L.U32 UR5, UR4, 0xb, URZ ;  /* 0x0000000b04057899 */ /* 0x000fe400080006ff */
[----:B------:R-:W-:Y:S01]  /*18e0*/  USHF.L.U32 UR4, UR4, 0x1, URZ ;  /* 0x0000000104047899 */ /* 0x000fe200080006ff */
[----:B------:R-:W2:Y:S03]  /*18f0*/  FENCE.VIEW.ASYNC.S ;  /* 0x00000000000073c6 */ /* 0x000ea60000000000 */
[----:B--2---:R3:W5:Y:S08]  /*1900*/  SYNCS.EXCH.64 URZ, [UR10+0x28008], UR16 ;  /* 0x028008100aff75b2 */ /* 0x0047700008000100 */
[----:B------:R3:W2:Y:S02]  /*1910*/  SYNCS.EXCH.64 URZ, [UR10+0x28018], UR4 ;  /* 0x028018040aff75b2 */ /* 0x0006a40008000100 */
[----:B---3--:R-:W-:Y:S01]  /*1920*/  NOP ;  /* 0x0000000000007918 */ /* 0x008fe20000000000 */
.L_x_54:
[----:B--2---:R-:W-:Y:S05]  /*1930*/  BSYNC.RECONVERGENT B5 ;  /* 0x0000000000057941 */ /* 0x004fea0003800200 */
.L_x_53:
[----:B------:R-:W-:Y:S05]  /*1940*/  @!P0 BRA `(.L_x_55) ;  /* 0x0000000c00508947 */ /* 0x000fea0003800000 */
[----:B-----5:R-:W-:Y:S01]  /*1950*/  BAR.SYNC.DEFER_BLOCKING 0x0 ;  /* 0x0000000000007b1d */ /* 0x020fe20000010000 */
[----:B------:R-:W-:Y:S01]  /*1960*/  ELECT P1, URZ, PT ;  /* 0x0000000000ff782f */ /* 0x000fe20003820000 */
[----:B------:R-:W-:Y:S01]  /*1970*/  @!P3 IMAD.MOV.U32 R2, RZ, RZ, 0x14000 ;  /* 0x00014000ff02b424 */ /* 0x000fe200078e00ff */
[----:B------:R-:W-:Y:S02]  /*1980*/  ULOP3.LUT UR4, UR14, 0x1, URZ, 0xc0, !UPT ;  /* 0x000000010e047892 */ /* 0x000fe4000f8ec0ff */
[C---:B------:R-:W-:Y:S02]  /*1990*/  ISETP.LT.U32.AND P1, PT, R10.reuse, 0x40, P1 ;  /* 0x000000400a00780c */ /* 0x040fe40000f21070 */
[----:B------:R-:W-:Y:S01]  /*19a0*/  ELECT P0, URZ, PT ;  /* 0x0000000000ff782f */ /* 0x000fe20003800000 */
[----:B------:R-:W-:Y:S02]  /*19b0*/  ULEA UR5, UR4, UR10, 0xd ;  /* 0x0000000a04057291 */ /* 0x000fe4000f8e68ff */
[----:B------:R-:W-:Y:S01]  /*19c0*/  USHF.L.U32 UR22, UR4, 0x6, URZ ;  /* 0x0000000604167899 */ /* 0x000fe200080006ff */
[----:B------:R-:W-:Y:S01]  /*19d0*/  ISETP.LT.U32.AND P0, PT, R10, 0x40, P0 ;  /* 0x000000400a00780c */ /* 0x000fe20000701070 */
[----:B------:R-:W-:Y:S01]  /*19e0*/  UIMAD UR16, UR4, 0x6000, UR5 ;  /* 0x00006000041078a4 */ /* 0x000fe2000f8e0205 */
[----:B------:R-:W-:-:S04]  /*19f0*/  UMOV UR19, UR7 ;  /* 0x0000000700137c82 */ /* 0x000fc80008000000 */
[----:B------:R-:W-:Y:S01]  /*1a00*/  UMOV UR18, UR22 ;  /* 0x0000001600127c82 */ /* 0x000fe20008000000 */
[----:B------:R-:W-:Y:S01]  /*1a10*/  VOTEU.ANY UP0, P1 ;  /* 0x0000000000ff7886 */ /* 0x000fe20000800100 */
[----:B------:R-:W-:-:S04]  /*1a20*/  VOTEU.ANY UP2, P1 ;  /* 0x0000000000ff7886 */ /* 0x000fc80000840100 */
[----:B------:R-:W-:Y:S01]  /*1a30*/  @UP0 UIADD3 UR20, UPT, UPT, UR5, 0x20000, URZ ;  /* 0x0002000005140890 */ /* 0x000fe2000fffe0ff */
[----:B------:R2:W-:Y:S01]  /*1a40*/  @!P3 SYNCS.ARRIVE.TRANS64 RZ, [UR10+0x28000], R2 ;  /* 0x02800002ffffb9a7 */ /* 0x0005e2000800000a */
[----:B------:R-:W-:Y:S01]  /*1a50*/  @UP0 UIADD3 UR21, UPT, UPT, UR10, 0x28000, URZ ;  /* 0x000280000a150890 */ /* 0x000fe2000fffe0ff */
[----:B------:R-:W-:Y:S06]  /*1a60*/  BAR.SYNC.DEFER_BLOCKING 0x0 ;  /* 0x0000000000007b1d */ /* 0x000fec0000010000 */
[----:B------:R-:W-:Y:S01]  /*1a70*/  VOTEU.ANY UP1, P0 ;  /* 0x0000000000ff7886 */ /* 0x000fe20000020100 */
[----:B------:R-:W-:-:S04]  /*1a80*/  VOTEU.ANY UP0, P0 ;  /* 0x0000000000ff7886 */ /* 0x000fc80000000100 */
[----:B------:R-:W-:Y:S01]  /*1a90*/  @UP1 UIADD3 UR17, UPT, UPT, UR10, 0x28000, URZ ;  /* 0x000280000a111890 */ /* 0x000fe2000fffe0ff */
[----:B------:R2:W-:Y:S01]  /*1aa0*/  @UP2 UTMALDG.2D [UR20], [UR8] ;  /* 0x00000014080025b4 */ /* 0x0005e20008008000 */
[----:B------:R3:W-:Y:S06]  /*1ab0*/  MEMBAR.ALL.CTA ;  /* 0x0000000000007992 */ /* 0x0007ec0000008000 */
[----:B---3--:R-:W3:Y:S02]  /*1ac0*/  FENCE.VIEW.ASYNC.S ;  /* 0x00000000000073c6 */ /* 0x008ee40000000000 */
[----:B---3--:R-:W-:Y:S06]  /*1ad0*/  BAR.SYNC.DEFER_BLOCKING 0x0 ;  /* 0x0000000000007b1d */ /* 0x008fec0000010000 */
[----:B------:R2:W-:Y:S01]  /*1ae0*/  @UP0 UTMALDG.2D [UR16], [UR32] ;  /* 0x00000010200005b4 */ /* 0x0005e20008008000 */
[----:B------:R-:W-:Y:S01]  /*1af0*/  UISETP.NE.U32.AND UP0, UPT, UR14, URZ, UPT ;  /* 0x000000ff0e00728c */ /* 0x000fe2000bf05070 */
[----:B------:R-:W-:Y:S06]  /*1b00*/  BAR.SYNC.DEFER_BLOCKING 0x0 ;  /* 0x0000000000007b1d */ /* 0x000fec0000010000 */
[----:B------:R-:W3:Y:S02]  /*1b10*/  SYNCS.PHASECHK.TRANS64.TRYWAIT P0, [UR10+0x28000], RZ ;  /* 0x028000ffff0075a7 */ /* 0x000ee4000800110a */
[----:B--23--:R-:W-:Y:S05]  /*1b20*/  @!P0 BRA `(.L_x_56) ;  /* 0x0000001400788947 */ /* 0x00cfea0003800000 */
.L_x_70:
[----:B------:R-:W-:Y:S05]  /*1b30*/  BRA.U UP0, `(.L_x_57) ;  /* 0x0000000100c87547 */ /* 0x000fea000b800000 */
[----:B------:R-:W-:Y:S02]  /*1b40*/  USHF.R.U32.HI UR16, URZ, 0x4, UR10 ;  /* 0x00000004ff107899 */ /* 0x000fe4000801160a */
[----:B------:R-:W-:Y:S02]  /*1b50*/  UIADD3 UR15, UPT, UPT, UR10, 0x20000, URZ ;  /* 0x000200000a0f7890 */ /* 0x000fe4000fffe0ff */
[----:B------:R-:W-:Y:S02]  /*1b60*/  USGXT.U32 UR16, UR16, 0xe ;  /* 0x0000000e1010789a */ /* 0x000fe40008000000 */
[----:B------:R-:W-:Y:S02]  /*1b70*/  USHF.R.U32.HI UR15, URZ, 0x4, UR15 ;  /* 0x00000004ff0f7899 */ /* 0x000fe4000801160f */
[----:B------:R-:W-:Y:S02]  /*1b80*/  UIADD3 UR50, UP0, UPT, UR16, 0x2, URZ ;  /* 0x0000000210327890 */ /* 0x000fe4000ff1e0ff */
[----:B------:R-:W-:Y:S01]  /*1b90*/  USGXT.U32 UR18, UR15, 0xe ;  /* 0x0000000e0f12789a */ /* 0x000fe20008000000 */
[----:B------:R-:W-:Y:S01]  /*1ba0*/  UMOV UR5, URZ ;  /* 0x000000ff00057c82 */ /* 0x000fe20008000000 */
[----:B------:R-:W-:Y:S01]  /*1bb0*/  UMOV UR4, URZ ;  /* 0x000000ff00047c82 */ /* 0x000fe20008000000 */
[----:B------:R-:W-:-:S02]  /*1bc0*/  UIADD3.X UR51, UPT, UPT, UR5, 0x40004040, URZ, UP0, !UPT ;  /* 0x4000404005337890 */ /* 0x000fc400087fe4ff */
[----:B------:R-:W-:Y:S02]  /*1bd0*/  UIADD3 UR48, UP0, UPT, UR18, 0x2, URZ ;  /* 0x0000000212307890 */ /* 0x000fe4000ff1e0ff */
[----:B------:R-:W-:Y:S02]  /*1be0*/  UIADD3.64 UR24, UPT, UPT, UR50, 0x2, URZ ;  /* 0x0000000232187897 */ /* 0x000fe4000fffe0ff */
[----:B------:R-:W-:Y:S02]  /*1bf0*/  UIADD3.X UR49, UPT, UPT, UR4, 0x40004040, URZ, UP0, !UPT ;  /* 0x4000404004317890 */ /* 0x000fe400087fe4ff */
[----:B------:R-:W-:Y:S02]  /*1c00*/  UIADD3.64 UR28, UPT, UPT, UR50, 0x4, URZ ;  /* 0x00000004321c7897 */ /* 0x000fe4000fffe0ff */
[----:B------:R-:W-:Y:S02]  /*1c10*/  UIADD3.64 UR4, UPT, UPT, UR48, 0x2, URZ ;  /* 0x0000000230047897 */ /* 0x000fe4000fffe0ff */
[----:B------:R-:W-:-:S02]  /*1c20*/  UIADD3.64 UR26, UPT, UPT, UR48, 0x4, URZ ;  /* 0x00000004301a7897 */ /* 0x000fc4000fffe0ff */
[----:B------:R-:W-:Y:S02]  /*1c30*/  UIADD3.64 UR34, UPT, UPT, UR50, 0x7fe, URZ ;  /* 0x000007fe32227897 */ /* 0x000fe4000fffe0ff */
[----:B------:R-:W-:Y:S02]  /*1c40*/  UIADD3.64 UR30, UPT, UPT, UR48, 0x1fe, URZ ;  /* 0x000001fe301e7897 */ /* 0x000fe4000fffe0ff */
[----:B------:R-:W-:Y:S02]  /*1c50*/  UIADD3.64 UR38, UPT, UPT, UR50, 0x800, URZ ;  /* 0x0000080032267897 */ /* 0x000fe4000fffe0ff */
[----:B------:R-:W-:Y:S02]  /*1c60*/  UIADD3.64 UR36, UPT, UPT, UR48, 0x200, URZ ;  /* 0x0000020030247897 */ /* 0x000fe4000fffe0ff */
[----:B------:R-:W-:Y:S02]  /*1c70*/  UIADD3.64 UR42, UPT, UPT, UR50, 0x802, URZ ;  /* 0x00000802322a7897 */ /* 0x000fe4000fffe0ff */
[----:B------:R-:W-:Y:S01]  /*1c80*/  UIADD3.64 UR40, UPT, UPT, UR48, 0x202, URZ ;  /* 0x0000020230287897 */ /* 0x000fe2000fffe0ff */
[----:B------:R-:W-:Y:S01]  /*1c90*/  UMOV UR20, 0x0 ;  /* 0x0000000000147882 */ /* 0x000fe20000000000 */
[----:B------:R-:W-:Y:S01]  /*1ca0*/  UMOV UR21, 0x4400010 ;  /* 0x0440001000157882 */ /* 0x000fe20000000000 */
[----:B------:R-:W-:Y:S01]  /*1cb0*/  UIADD3.64 UR46, UPT, UPT, UR50, 0x804, URZ ;  /* 0x00000804322e7897 */ /* 0x000fe2000fffe0ff */
[----:B------:R-:W-:Y:S01]  /*1cc0*/  UMOV UR17, 0x40004040 ;  /* 0x4000404000117882 */ /* 0x000fe20000000000 */
[----:B------:R-:W-:Y:S01]  /*1cd0*/  UIADD3.64 UR44, UPT, UPT, UR48, 0x204, URZ ;  /* 0x00000204302c7897 */ /* 0x000fe2000fffe0ff */
[----:B------:R-:W-:Y:S01]  /*1ce0*/  UMOV UR19, 0x40004040 ;  /* 0x4000404000137882 */ /* 0x000fe20000000000 */
[----:B------:R-:W-:Y:S01]  /*1cf0*/  UMOV UR52, 0x0 ;  /* 0x0000000000347882 */ /* 0x000fe20000000000 */
[----:B------:R-:W-:Y:S01]  /*1d00*/  UMOV UR53, 0x4400010 ;  /* 0x0440001000357882 */ /* 0x000fe20000000000 */
[----:B------:R-:W-:Y:S01]  /*1d10*/  UMOV UR54, 0x0 ;  /* 0x0000000000367882 */ /* 0x000fe20000000000 */
[----:B------:R-:W-:Y:S01]  /*1d20*/  UMOV UR55, 0x4400010 ;  /* 0x0440001000377882 */ /* 0x000fe20000000000 */
[----:B------:R2:W-:Y:S01]  /*1d30*/  UTCHMMA gdesc[UR18], gdesc[UR16], tmem[UR11], tmem[UR20], idesc[UR21], !UPT ;  /* 0x00ff1410120075ea */ /* 0x0005e2000f80000b */
[----:B------:R-:W-:Y:S01]  /*1d40*/  UMOV UR56, 0x0 ;  /* 0x0000000000387882 */ /* 0x000fe20000000000 */
[----:B------:R-:W-:Y:S01]  /*1d50*/  UMOV UR57, 0x4400010 ;  /* 0x0440001000397882 */ /* 0x000fe20000000000 */
[----:B------:R2:W-:Y:S01]  /*1d60*/  UTCHMMA gdesc[UR48], gdesc[UR50], tmem[UR11], tmem[UR52], idesc[UR53], UPT ;  /* 0x00ff3432300075ea */ /* 0x0005e2000b80000b */
        /* <DEDUP_REMOVED lines=12> */
[----:B------:R2:W-:Y:S01]  /*1e30*/  UTCHMMA gdesc[UR40], gdesc[UR42], tmem[UR11], tmem[UR62], idesc[UR63], UPT ;  /* 0x00ff3e2a280075ea */ /* 0x0005e2000b80000b */
[----:B------:R2:W-:Y:S01]  /*1e40*/  UTCHMMA gdesc[UR44], gdesc[UR46], tmem[UR11], tmem[UR64], idesc[UR65], UPT ;  /* 0x00ff402e2c0075ea */ /* 0x0005e2000b80000b */
[----:B------:R-:W-:Y:S01]  /*1e50*/  NOP ;  /* 0x0000000000007918 */ /* 0x000fe20000000000 */
.L_x_57:
[----:B------:R-:W-:Y:S01]  /*1e60*/  ELECT P0, URZ, PT ;  /* 0x0000000000ff782f */ /* 0x000fe20003800000 */
[----:B--2---:R-:W-:Y:S01]  /*1e70*/  UMOV UR4, UR6 ;  /* 0x0000000600047c82 */ /* 0x004fe20008000000 */
[----:B------:R-:W-:Y:S02]  /*1e80*/  UMOV UR5, URZ ;  /* 0x000000ff00057c82 */ /* 0x000fe40008000000 */
[----:B------:R-:W-:-:S13]  /*1e90*/  ISETP.LT.U32.AND P0, PT, R10, 0x20, P0 ;  /* 0x000000200a00780c */ /* 0x000fda0000701070 */
[----:B------:R-:W-:Y:S01]  /*1ea0*/  VOTEU.ANY UP0, P0 ;  /* 0x0000000000ff7886 */ /* 0x000fe20000000100 */
[----:B------:R-:W-:Y:S01]  /*1eb0*/  VOTEU.ANY UP1, P0 ;  /* 0x0000000000ff7886 */ /* 0x000fe20000020100 */
[----:B------:R-:W-:-:S03]  /*1ec0*/  ISETP.GE.U32.AND P0, PT, R13, 0x81, PT ;  /* 0x000000810d00780c */ /* 0x000fc60003f06070 */
[----:B------:R-:W-:Y:S02]  /*1ed0*/  @UP0 UMOV UR4, UR4 ;  /* 0x0000000400040c82 */ /* 0x000fe40008000000 */
[----:B------:R2:W-:Y:S01]  /*1ee0*/  @UP1 UTCBAR [UR4], URZ ;  /* 0x000000ff040013e9 */ /* 0x0005e200080000ff */
[----:B------:R-:W-:Y:S06]  /*1ef0*/  BAR.SYNC.DEFER_BLOCKING 0x0 ;  /* 0x0000000000007b1d */ /* 0x000fec0000010000 */
[----:B------:R-:W3:Y:S02]  /*1f00*/  SYNCS.PHASECHK.TRANS64.TRYWAIT P1, [UR10+0x28010], RZ ;  /* 0x028010ffff0075a7 */ /* 0x000ee4000802110a */
[----:B--23--:R-:W-:Y:S05]  /*1f10*/  @!P1 BRA `(.L_x_58) ;  /* 0x0000001000889947 */ /* 0x00cfea0003800000 */
.L_x_71:
[----:B------:R-:W-:Y:S01]  /*1f20*/  IMAD.MOV.U32 R2, RZ, RZ, RZ ;  /* 0x000000ffff027224 */ /* 0x000fe200078e00ff */
[----:B------:R-:W-:Y:S06]  /*1f30*/  @!P0 BRA `(.L_x_55) ;  /* 0x0000000400d48947 */ /* 0x000fec0003800000 */
[----:B------:R-:W2:Y:S01]  /*1f40*/  LDCU UR34, c[0x0][0x3a0] ;  /* 0x00007400ff2277ac */ /* 0x000ea20008000800 */
[----:B------:R-:W-:Y:S01]  /*1f50*/  UMOV UR35, 0x80 ;  /* 0x0000008000237882 */ /* 0x000fe20000000000 */
[----:B------:R-:W-:-:S05]  /*1f60*/  UMOV UR15, 0x1 ;  /* 0x00000001000f7882 */ /* 0x000fca0000000000 */
.L_x_62:
[----:B------:R-:W-:Y:S01]  /*1f70*/  BAR.SYNC.DEFER_BLOCKING 0x0 ;  /* 0x0000000000007b1d */ /* 0x000fe20000010000 */
[----:B------:R-:W-:Y:S01]  /*1f80*/  ULEA UR42, UR15, UR10, 0x3 ;  /* 0x0000000a0f2a7291 */ /* 0x000fe2000f8e18ff */
[----:B------:R-:W-:Y:S01]  /*1f90*/  @!P3 IMAD.MOV.U32 R3, RZ, RZ, 0x14000 ;  /* 0x00014000ff03b424 */ /* 0x000fe200078e00ff */
[----:B------:R-:W-:Y:S01]  /*1fa0*/  ELECT P1, URZ, PT ;  /* 0x0000000000ff782f */ /* 0x000fe20003820000 */
[----:B------:R-:W-:-:S03]  /*1fb0*/  ULEA UR4, UR15, UR10, 0xe ;  /* 0x0000000a0f047291 */ /* 0x000fc6000f8e70ff */
[----:B------:R-:W-:Y:S01]  /*1fc0*/  ISETP.LT.U32.AND P1, PT, R10, 0x40, P1 ;  /* 0x000000400a00780c */ /* 0x000fe20000f21070 */
[----:B------:R-:W-:Y:S02]  /*1fd0*/  ULOP3.LUT UR5, UR14, 0x1, URZ, 0xc0, !UPT ;  /* 0x000000010e057892 */ /* 0x000fe4000f8ec0ff */
[----:B------:R-:W-:Y:S02]  /*1fe0*/  UIADD3 UR16, UPT, UPT, UR4, 0x20000, URZ ;  /* 0x0002000004107890 */ /* 0x000fe4000fffe0ff */
[----:B------:R-:W-:Y:S02]  /*1ff0*/  ULEA UR22, UR5, UR35, 0x6 ;  /* 0x0000002305167291 */ /* 0x000fe4000f8e30ff */
[----:B------:R-:W-:Y:S01]  /*2000*/  ULEA UR20, UR5, UR16, 0xd ;  /* 0x0000001005147291 */ /* 0x000fe2000f8e68ff */
[----:B------:R-:W-:Y:S01]  /*2010*/  ELECT P0, URZ, PT ;  /* 0x0000000000ff782f */ /* 0x000fe20003800000 */
[----:B------:R-:W-:-:S04]  /*2020*/  ULEA UR17, UR15, UR10, 0x10 ;  /* 0x0000000a0f117291 */ /* 0x000fc8000f8e80ff */
[----:B------:R-:W-:Y:S01]  /*2030*/  VOTEU.ANY UP0, P1 ;  /* 0x0000000000ff7886 */ /* 0x000fe20000800100 */
[----:B------:R-:W-:Y:S01]  /*2040*/  ISETP.LT.U32.AND P0, PT, R10, 0x40, P0 ;  /* 0x000000400a00780c */ /* 0x000fe20000701070 */
[----:B------:R-:W-:Y:S01]  /*2050*/  ULEA UR4, UR5, UR17, 0xf ;  /* 0x0000001105047291 */ /* 0x000fe2000f8e78ff */
[----:B------:R3:W-:Y:S02]  /*2060*/  @!P3 SYNCS.ARRIVE.TRANS64 RZ, [UR42+0x28000], R3 ;  /* 0x02800003ffffb9a7 */ /* 0x0007e4000800002a */
[----:B------:R-:W-:Y:S01]  /*2070*/  @UP0 UIADD3 UR21, UPT, UPT, UR42, 0x28000, URZ ;  /* 0x000280002a150890 */ /* 0x000fe2000fffe0ff */
[----:B------:R-:W-:Y:S01]  /*2080*/  VOTEU.ANY UP0, P1 ;  /* 0x0000000000ff7886 */ /* 0x000fe20000800100 */
[----:B------:R-:W-:Y:S01]  /*2090*/  BAR.SYNC.DEFER_BLOCKING 0x0 ;  /* 0x0000000000007b1d */ /* 0x000fe20000010000 */
[----:B---3--:R-:W-:-:S06]  /*20a0*/  IMAD.U32 R3, R2, -0x80000000, RZ ;  /* 0x8000000002037824 */ /* 0x008fcc00078e00ff */
[----:B------:R-:W-:Y:S01]  /*20b0*/  VOTEU.ANY UP1, P0 ;  /* 0x0000000000ff7886 */ /* 0x000fe20000020100 */
[----:B------:R-:W-:-:S04]  /*20c0*/  UMOV UR6, UR22 ;  /* 0x0000001600067c82 */ /* 0x000fc80008000000 */
[----:B------:R-:W-:Y:S01]  /*20d0*/  @UP1 UIADD3 UR5, UPT, UPT, UR42, 0x28000, URZ ;  /* 0x000280002a051890 */ /* 0x000fe2000fffe0ff */
[----:B------:R-:W-:Y:S01]  /*20e0*/  VOTEU.ANY UP1, P0 ;  /* 0x0000000000ff7886 */ /* 0x000fe20000020100 */
[----:B------:R3:W-:Y:S01]  /*20f0*/  @UP0 UTMALDG.2D [UR20], [UR8] ;  /* 0x00000014080005b4 */ /* 0x0007e20008008000 */
[----:B------:R-:W-:Y:S01]  /*2100*/  UISETP.NE.U32.AND UP0, UPT, UR14, URZ, UPT ;  /* 0x000000ff0e00728c */ /* 0x000fe2000bf05070 */
[----:B------:R5:W-:Y:S06]  /*2110*/  MEMBAR.ALL.CTA ;  /* 0x0000000000007992 */ /* 0x000bec0000008000 */
[----:B-----5:R-:W5:Y:S02]  /*2120*/  FENCE.VIEW.ASYNC.S ;  /* 0x00000000000073c6 */ /* 0x020f640000000000 */
[----:B-----5:R-:W-:Y:S06]  /*2130*/  BAR.SYNC.DEFER_BLOCKING 0x0 ;  /* 0x0000000000007b1d */ /* 0x020fec0000010000 */
[----:B------:R3:W-:Y:S02]  /*2140*/  @UP1 UTMALDG.2D [UR4], [UR32] ;  /* 0x00000004200015b4 */ /* 0x0007e40008008000 */
[----:B------:R-:W-:Y:S06]  /*2150*/  BAR.SYNC.DEFER_BLOCKING 0x0 ;  /* 0x0000000000007b1d */ /* 0x000fec0000010000 */
[----:B------:R-:W5:Y:S02]  /*2160*/  SYNCS.PHASECHK.TRANS64.TRYWAIT P0, [UR42+0x28000], R3 ;  /* 0x02800003ff0075a7 */ /* 0x000f64000800112a */
[----:B---3-5:R-:W-:Y:S05]  /*2170*/  @!P0 BRA `(.L_x_59) ;  /* 0x0000000c00fc8947 */ /* 0x028fea0003800000 */
.L_x_72:
[----:B------:R-:W-:Y:S05]  /*2180*/  BRA.U UP0, `(.L_x_60) ;  /* 0x0000000100f47547 */ /* 0x000fea000b800000 */
[----:B------:R-:W-:Y:S02]  /*2190*/  USHF.R.U32.HI UR20, URZ, 0x4, UR16 ;  /* 0x00000004ff147899 */ /* 0x000fe40008011610 */
[----:B------:R-:W-:Y:S02]  /*21a0*/  USHF.R.U32.HI UR24, URZ, 0x4, UR17 ;  /* 0x00000004ff187899 */ /* 0x000fe40008011611 */
[----:B------:R-:W-:Y:S02]  /*21b0*/  USGXT.U32 UR20, UR20, 0xe ;  /* 0x0000000e1414789a */ /* 0x000fe40008000000 */
[----:B------:R-:W-:Y:S02]  /*21c0*/  USGXT.U32 UR24, UR24, 0xe ;  /* 0x0000000e1818789a */ /* 0x000fe40008000000 */
[----:B------:R-:W-:Y:S02]  /*21d0*/  UIADD3 UR28, UP0, UPT, UR20, 0x2, URZ ;  /* 0x00000002141c7890 */ /* 0x000fe4000ff1e0ff */
[----:B------:R-:W-:Y:S01]  /*21e0*/  UIADD3 UR26, UP1, UPT, UR24, 0x2, URZ ;  /* 0x00000002181a7890 */ /* 0x000fe2000ff3e0ff */
[----:B------:R-:W-:Y:S01]  /*21f0*/  UMOV UR4, URZ ;  /* 0x000000ff00047c82 */ /* 0x000fe20008000000 */
[----:B------:R-:W-:Y:S01]  /*2200*/  UMOV UR5, URZ ;  /* 0x000000ff00057c82 */ /* 0x000fe20008000000 */
[----:B------:R-:W-:-:S02]  /*2210*/  UIADD3.X UR29, UPT, UPT, UR4, 0x40004040, URZ, UP0, !UPT ;  /* 0x40004040041d7890 */ /* 0x000fc400087fe4ff */
[----:B------:R-:W-:Y:S02]  /*2220*/  UIADD3 UR44, UP3, UPT, UR28, 0x2, URZ ;  /* 0x000000021c2c7890 */ /* 0x000fe4000ff7e0ff */
[----:B------:R-:W-:Y:S02]  /*2230*/  UIADD3.X UR27, UPT, UPT, UR5, 0x40004040, URZ, UP1, !UPT ;  /* 0x40004040051b7890 */ /* 0x000fe40008ffe4ff */
[----:B------:R-:W-:Y:S02]  /*2240*/  UIADD3 UR46, UP2, UPT, UR26, 0x2, URZ ;  /* 0x000000021a2e7890 */ /* 0x000fe4000ff5e0ff */
[----:B------:R-:W-:Y:S02]  /*2250*/  UIADD3 UR48, UP6, UPT, UR28, 0x4, URZ ;  /* 0x000000041c307890 */ /* 0x000fe4000ffde0ff */
[----:B------:R-:W-:Y:S02]  /*2260*/  UIADD3 UR50, UP5, UPT, UR26, 0x4, URZ ;  /* 0x000000041a327890 */ /* 0x000fe4000ffbe0ff */
[----:B------:R-:W-:-:S02]  /*2270*/  UIADD3 UR52, UP1, UPT, UR28, 0x1fe, URZ ;  /* 0x000001fe1c347890 */ /* 0x000fc4000ff3e0ff */
[----:B------:R-:W-:Y:S02]  /*2280*/  UIADD3 UR54, UP0, UPT, UR26, 0x7fe, URZ ;  /* 0x000007fe1a367890 */ /* 0x000fe4000ff1e0ff */
[----:B------:R-:W-:Y:S02]  /*2290*/  UIADD3.X UR45, UPT, UPT, UR29, URZ, URZ, UP3, !UPT ;  /* 0x000000ff1d2d7290 */ /* 0x000fe40009ffe4ff */
[----:B------:R-:W-:Y:S02]  /*22a0*/  UIADD3 UR56, UP4, UPT, UR28, 0x200, URZ ;  /* 0x000002001c387890 */ /* 0x000fe4000ff9e0ff */
[----:B------:R-:W-:Y:S02]  /*22b0*/  UIADD3 UR58, UP3, UPT, UR26, 0x800, URZ ;  /* 0x000008001a3a7890 */ /* 0x000fe4000ff7e0ff */
[----:B------:R-:W-:Y:S02]  /*22c0*/  UIADD3.X UR47, UPT, UPT, UR27, URZ, URZ, UP2, !UPT ;  /* 0x000000ff1b2f7290 */ /* 0x000fe400097fe4ff */
[----:B------:R-:W-:-:S02]  /*22d0*/  UIADD3.X UR49, UPT, UPT, UR29, URZ, URZ, UP6, !UPT ;  /* 0x000000ff1d317290 */ /* 0x000fc4000b7fe4ff */
[----:B------:R-:W-:Y:S02]  /*22e0*/  UIADD3 UR60, UP2, UPT, UR28, 0x202, URZ ;  /* 0x000002021c3c7890 */ /* 0x000fe4000ff5e0ff */
[----:B------:R-:W-:Y:S02]  /*22f0*/  UIADD3 UR62, UP6, UPT, UR26, 0x802, URZ ;  /* 0x000008021a3e7890 */ /* 0x000fe4000ffde0ff */
[----:B------:R-:W-:Y:S02]  /*2300*/  UIADD3.X UR51, UPT, UPT, UR27, URZ, URZ, UP5, !UPT ;  /* 0x000000ff1b337290 */ /* 0x000fe4000affe4ff */
[----:B------:R-:W-:Y:S02]  /*2310*/  UIADD3.X UR53, UPT, UPT, UR29, URZ, URZ, UP1, !UPT ;  /* 0x000000ff1d357290 */ /* 0x000fe40008ffe4ff */
[----:B------:R-:W-:Y:S02]  /*2320*/  UIADD3 UR4, UP5, UPT, UR28, 0x204, URZ ;  /* 0x000002041c047890 */ /* 0x000fe4000ffbe0ff */
[----:B------:R-:W-:-:S02]  /*2330*/  UIADD3 UR30, UP1, UPT, UR26, 0x804, URZ ;  /* 0x000008041a1e7890 */ /* 0x000fc4000ff3e0ff */
[----:B------:R-:W-:Y:S02]  /*2340*/  UIADD3.X UR55, UPT, UPT, UR27, URZ, URZ, UP0, !UPT ;  /* 0x000000ff1b377290 */ /* 0x000fe400087fe4ff */
[----:B------:R-:W-:Y:S02]  /*2350*/  UIADD3.X UR57, UPT, UPT, UR29, URZ, URZ, UP4, !UPT ;  /* 0x000000ff1d397290 */ /* 0x000fe4000a7fe4ff */
[----:B------:R-:W-:Y:S02]  /*2360*/  UIADD3.X UR59, UPT, UPT, UR27, URZ, URZ, UP3, !UPT ;  /* 0x000000ff1b3b7290 */ /* 0x000fe40009ffe4ff */
[----:B------:R-:W-:Y:S02]  /*2370*/  UIADD3.X UR61, UPT, UPT, UR29, URZ, URZ, UP2, !UPT ;  /* 0x000000ff1d3d7290 */ /* 0x000fe400097fe4ff */
[----:B------:R-:W-:Y:S01]  /*2380*/  UIADD3.X UR63, UPT, UPT, UR27, URZ, URZ, UP6, !UPT ;  /* 0x000000ff1b3f7290 */ /* 0x000fe2000b7fe4ff */
[----:B------:R-:W-:Y:S01]  /*2390*/  UMOV UR18, 0x0 ;  /* 0x0000000000127882 */ /* 0x000fe20000000000 */
[----:B------:R-:W-:Y:S01]  /*23a0*/  UMOV UR19, 0x4400010 ;  /* 0x0440001000137882 */ /* 0x000fe20000000000 */
[----:B------:R-:W-:Y:S01]  /*23b0*/  UMOV UR21, 0x40004040 ;  /* 0x4000404000157882 */ /* 0x000fe20000000000 */
[----:B------:R-:W-:Y:S01]  /*23c0*/  UMOV UR25, 0x40004040 ;  /* 0x4000404000197882 */ /* 0x000fe20000000000 */
[----:B------:R-:W-:Y:S01]  /*23d0*/  UIADD3.X UR5, UPT, UPT, UR29, URZ, URZ, UP5, !UPT ;  /* 0x000000ff1d057290 */ /* 0x000fe2000affe4ff */
[----:B------:R3:W-:Y:S01]  /*23e0*/  UTCHMMA gdesc[UR20], gdesc[UR24], tmem[UR11], tmem[UR18], idesc[UR19], UPT ;  /* 0x00ff1218140075ea */ /* 0x0007e2000b80000b */
[----:B------:R-:W-:Y:S01]  /*23f0*/  UIADD3.X UR31, UPT, UPT, UR27, URZ, URZ, UP1, !UPT ;  /* 0x000000ff1b1f7290 */ /* 0x000fe20008ffe4ff */
[----:B------:R-:W-:Y:S01]  /*2400*/  UMOV UR16, 0x0 ;  /* 0x0000000000107882 */ /* 0x000fe20000000000 */
[----:B------:R-:W-:Y:S01]  /*2410*/  UMOV UR17, 0x4400010 ;  /* 0x0440001000117882 */ /* 0x000fe20000000000 */
[----:B------:R-:W-:Y:S01]  /*2420*/  UMOV UR40, 0x0 ;  /* 0x0000000000287882 */ /* 0x000fe20000000000 */
[----:B------:R-:W-:Y:S01]  /*2430*/  UMOV UR41, 0x4400010 ;  /* 0x0440001000297882 */ /* 0x000fe20000000000 */
        /* <DEDUP_REMOVED lines=18> */
.L_x_60:
[----:B------:R-:W-:Y:S01]  /*2560*/  ELECT P0, URZ, PT ;  /* 0x0000000000ff782f */ /* 0x000fe20003800000 */
[----:B---3--:R-:W-:-:S03]  /*2570*/  UIADD3 UR4, UPT, UPT, UR42, 0x28010, URZ ;  /* 0x000280102a047890 */ /* 0x008fc6000fffe0ff */
[----:B------:R-:W-:Y:S01]  /*2580*/  ISETP.LT.U32.AND P0, PT, R10, 0x20, P0 ;  /* 0x000000200a00780c */ /* 0x000fe20000701070 */
[----:B------:R-:W-:-:S12]  /*2590*/  UMOV UR5, URZ ;  /* 0x000000ff00057c82 */ /* 0x000fd80008000000 */
[----:B------:R-:W-:Y:S01]  /*25a0*/  VOTEU.ANY UP0, P0 ;  /* 0x0000000000ff7886 */ /* 0x000fe20000000100 */
[----:B------:R-:W-:-:S04]  /*25b0*/  VOTEU.ANY UP1, P0 ;  /* 0x0000000000ff7886 */ /* 0x000fc80000020100 */
[----:B------:R-:W-:Y:S02]  /*25c0*/  @UP0 UMOV UR4, UR4 ;  /* 0x0000000400040c82 */ /* 0x000fe40008000000 */
[----:B------:R3:W-:Y:S01]  /*25d0*/  @UP1 UTCBAR [UR4], URZ ;  /* 0x000000ff040013e9 */ /* 0x0007e200080000ff */
[----:B------:R-:W-:Y:S06]  /*25e0*/  BAR.SYNC.DEFER_BLOCKING 0x0 ;  /* 0x0000000000007b1d */ /* 0x000fec0000010000 */
[----:B------:R-:W5:Y:S02]  /*25f0*/  SYNCS.PHASECHK.TRANS64.TRYWAIT P0, [UR42+0x28010], R3 ;  /* 0x02801003ff0075a7 */ /* 0x000f64000800112a */
[----:B---3-5:R-:W-:Y:S05]  /*2600*/  @!P0 BRA `(.L_x_61) ;  /* 0x0000000800e48947 */ /* 0x028fea0003800000 */
.L_x_73:
[----:B------:R-:W-:Y:S02]  /*2610*/  UIADD3 UR15, UPT, UPT, UR15, 0x1, URZ ;  /* 0x000000010f0f7890 */ /* 0x000fe4000fffe0ff */
[----:B------:R-:W-:Y:S02]  /*2620*/  UIADD3 UR35, UPT, UPT, UR35, 0x80, URZ ;  /* 0x0000008023237890 */ /* 0x000fe4000fffe0ff */
[----:B------:R-:W-:-:S04]  /*2630*/  UISETP.NE.U32.AND UP0, UPT, UR15, 0x2, UPT ;  /* 0x000000020f00788c */ /* 0x000fc8000bf05070 */
[----:B------:R-:W-:Y:S02]  /*2640*/  USEL UR15, UR15, URZ, UP0 ;  /* 0x000000ff0f0f7287 */ /* 0x000fe40008000000 */
[----:B------:R-:W-:Y:S02]  /*2650*/  USEL UR4, URZ, 0x1, UP0 ;  /* 0x00000001ff047887 */ /* 0x000fe40008000000 */
[----:B--2---:R-:W-:-:S04]  /*2660*/  UISETP.GE.AND UP0, UPT, UR35, UR34, UPT ;  /* 0x000000222300728c */ /* 0x004fc8000bf06270 */
[----:B------:R-:W-:-:S05]  /*2670*/  LOP3.LUT R2, R2, UR4, RZ, 0x3c, !PT ;  /* 0x0000000402027c12 */ /* 0x000fca000f8e3cff */
[----:B------:R-:W-:Y:S05]  /*2680*/  BRA.U !UP0, `(.L_x_62) ;  /* 0xfffffff908387547 */ /* 0x000fea000b83ffff */
.L_x_55:
[----:B-----5:R-:W-:Y:S06]  /*2690*/  BAR.SYNC.DEFER_BLOCKING 0x0 ;  /* 0x0000000000007b1d */ /* 0x020fec0000010000 */
[----:B------:R-:W-:Y:S04]  /*26a0*/  BSSY.RECONVERGENT B5, `(.L_x_63) ;  /* 0x0000004000057945 */ /* 0x000fe80003800200 */
[----:B------:R-:W-:Y:S05]  /*26b0*/  @P3 BRA `(.L_x_64) ;  /* 0x0000000000083947 */ /* 0x000fea0003800000 */
[----:B------:R-:W2:Y:S02]  /*26c0*/  SYNCS.CCTL.IV [UR10+0x28000] ;  /* 0x02800000ff0079b1 */ /* 0x000ea4000800000a */
[----:B--2---:R-:W2:Y:S02]  /*26d0*/  SYNCS.CCTL.IV [UR10+0x28010] ;  /* 0x02801000ff0079b1 */ /* 0x004ea4000800000a */
.L_x_64:
[----:B------:R-:W-:Y:S05]  /*26e0*/  BSYNC.RECONVERGENT B5 ;  /* 0x0000000000057941 */ /* 0x000fea0003800200 */
.L_x_63:
[----:B--2---:R-:W-:Y:S06]  /*26f0*/  BAR.SYNC.DEFER_BLOCKING 0x0 ;  /* 0x0000000000007b1d */ /* 0x004fec0000010000 */
[----:B------:R-:W-:Y:S04]  /*2700*/  BSSY.RECONVERGENT B5, `(.L_x_65) ;  /* 0x0000004000057945 */ /* 0x000fe80003800200 */
[----:B------:R-:W-:Y:S05]  /*2710*/  @P3 BRA `(.L_x_66) ;  /* 0x0000000000083947 */ /* 0x000fea0003800000 */
[----:B------:R-:W2:Y:S02]  /*2720*/  SYNCS.CCTL.IV [UR10+0x28008] ;  /* 0x02800800ff0079b1 */ /* 0x000ea4000800000a */
[----:B--2---:R-:W2:Y:S02]  /*2730*/  SYNCS.CCTL.IV [UR10+0x28018] ;  /* 0x02801800ff0079b1 */ /* 0x004ea4000800000a */
.L_x_66:
[----:B------:R-:W-:Y:S05]  /*2740*/  BSYNC.RECONVERGENT B5 ;  /* 0x0000000000057941 */ /* 0x000fea0003800200 */
.L_x_65:
[----:B------:R-:W-:Y:S01]  /*2750*/  ULOP3.LUT UR14, UR14, 0x3, URZ, 0xc0, !UPT ;  /* 0x000000030e0e7892 */ /* 0x000fe2000f8ec0ff */
[C---:B------:R-:W-:Y:S01]  /*2760*/  IMAD.SHL.U32 R2, R0.reuse, 0x10, RZ ;  /* 0x0000001000027824 */ /* 0x040fe200078e00ff */
[----:B------:R-:W-:Y:S01]  /*2770*/  UMOV UR6, UR23 ;  /* 0x0000001700067c82 */ /* 0x000fe20008000000 */
[C---:B------:R-:W-:Y:S01]  /*2780*/  IMAD.SHL.U32 R132, R0.reuse, 0x40, RZ ;  /* 0x0000004000847824 */ /* 0x040fe200078e00ff */
[----:B------:R-:W-:Y:S01]  /*2790*/  ULEA UR4, UR14, UR11, 0x15 ;  /* 0x0000000b0e047291 */ /* 0x000fe2000f8ea8ff */
[----:B------:R-:W-:Y:S01]  /*27a0*/  IMAD.SHL.U32 R3, R0, 0x80, RZ ;  /* 0x0000008000037824 */ /* 0x000fe200078e00ff */
[----:B------:R-:W-:Y:S01]  /*27b0*/  LOP3.LUT R2, R2, 0x70, RZ, 0xc0, !PT ;  /* 0x0000007002027812 */ /* 0x000fe200078ec0ff */
[----:B------:R-:W-:Y:S01]  /*27c0*/  IMAD.SHL.U32 R0, R0, 0x400, RZ ;  /* 0x0000040000007824 */ /* 0x000fe200078e00ff */
[----:B------:R-:W-:Y:S01]  /*27d0*/  LOP3.LUT R133, R132, 0x1800, RZ, 0xc0, !PT ;  /* 0x0000180084857812 */ /* 0x000fe200078ec0ff */
[----:B------:R-:W-:Y:S01]  /*27e0*/  ULEA UR5, UR14, UR7, 0x6 ;  /* 0x000000070e057291 */ /* 0x000fe2000f8e30ff */
[----:B------:R-:W-:-:S02]  /*27f0*/  LOP3.LUT R2, R2, 0x780, R3, 0xf8, !PT ;  /* 0x0000078002027812 */ /* 0x000fc400078ef803 */
[----:B------:R-:W-:Y:S02]  /*2800*/  ELECT P0, URZ, PT ;  /* 0x0000000000ff782f */ /* 0x000fe40003800000 */
[----:B------:R-:W-:Y:S01]  /*2810*/  LOP3.LUT R133, R133, 0x4000, R0, 0xf8, !PT ;  /* 0x0000400085857812 */ /* 0x000fe200078ef800 */
[----:B----4-:R-:W-:Y:S01]  /*2820*/  LDTM.16dp32bit_t0_t15.x128 R4, tmem[UR4] ;  /* 0x00000004000479ee */ /* 0x010fe20008b80000 */
[----:B------:R-:W3:Y:S01]  /*2830*/  LDTM.16dp32bit_t16_t31.x128 R4, tmem[UR4+0x80] ;  /* 0x00008004000479ee */ /* 0x000ee20008ba0000 */
[----:B------:R-:W-:Y:S01]  /*2840*/  NOP ;  /* 0x0000000000007918 */ /* 0x000fe20000000000 */
[----:B------:R-:W-:Y:S01]  /*2850*/  ULEA UR4, UR14, UR10, 0xd ;  /* 0x0000000a0e047291 */ /* 0x000fe2000f8e68ff */
[----:B------:R-:W-:-:S04]  /*2860*/  LOP3.LUT R0, R133, R2, RZ, 0xfc, !PT ;  /* 0x0000000285007212 */ /* 0x000fc800078efcff */
[C---:B------:R-:W-:Y:S02]  /*2870*/  LOP3.LUT R2, R0.reuse, 0x10, RZ, 0x3c, !PT ;  /* 0x0000001000027812 */ /* 0x040fe400078e3cff */
[----:B------:R-:W-:Y:S02]  /*2880*/  LOP3.LUT R3, R0, 0x20, RZ, 0x3c, !PT ;  /* 0x0000002000037812 */ /* 0x000fe400078e3cff */
[----:B---3--:R-:W-:Y:S02]  /*2890*/  F2FP.F16.F32.PACK_AB R4, R5, R4 ;  /* 0x000000040504723e */ /* 0x008fe400000000ff */
[----:B------:R-:W-:Y:S02]  /*28a0*/  F2FP.F16.F32.PACK_AB R68, R69, R68 ;  /* 0x000000444544723e */ /* 0x000fe400000000ff */
[----:B------:R-:W-:Y:S02]  /*28b0*/  F2FP.F16.F32.PACK_AB R5, R7, R6 ;  /* 0x000000060705723e */ /* 0x000fe400000000ff */
[----:B------:R-:W-:-:S02]  /*28c0*/  F2FP.F16.F32.PACK_AB R12, R13, R12 ;  /* 0x0000000c0d0c723e */ /* 0x000fc400000000ff */
[----:B------:R-:W-:Y:S02]  /*28d0*/  F2FP.F16.F32.PACK_AB R69, R71, R70 ;  /* 0x000000464745723e */ /* 0x000fe400000000ff */
[----:B------:R-:W-:Y:S02]  /*28e0*/  F2FP.F16.F32.PACK_AB R76, R77, R76 ;  /* 0x0000004c4d4c723e */ /* 0x000fe400000000ff */
[----:B------:R-:W-:Y:S02]  /*28f0*/  F2FP.F16.F32.PACK_AB R6, R9, R8 ;  /* 0x000000080906723e */ /* 0x000fe400000000ff */
[----:B------:R-:W-:Y:S02]  /*2900*/  F2FP.F16.F32.PACK_AB R7, R11, R10 ;  /* 0x0000000a0b07723e */ /* 0x000fe400000000ff */
[----:B------:R-:W-:Y:S02]  /*2910*/  F2FP.F16.F32.PACK_AB R13, R15, R14 ;  /* 0x0000000e0f0d723e */ /* 0x000fe400000000ff */
[----:B------:R-:W-:Y:S01]  /*2920*/  F2FP.F16.F32.PACK_AB R70, R73, R72 ;  /* 0x000000484946723e */ /* 0x000fe200000000ff */
[----:B--2---:R-:W-:Y:S01]  /*2930*/  STS.128 [R0+UR10], R4 ;  /* 0x0000000400007988 */ /* 0x004fe20008000c0a */
[----:B------:R-:W-:-:S02]  /*2940*/  F2FP.F16.F32.PACK_AB R71, R75, R74 ;  /* 0x0000004a4b47723e */ /* 0x000fc400000000ff */
[----:B------:R-:W-:Y:S02]  /*2950*/  F2FP.F16.F32.PACK_AB R77, R79, R78 ;  /* 0x0000004e4f4d723e */ /* 0x000fe400000000ff */
[----:B------:R-:W-:Y:S01]  /*2960*/  F2FP.F16.F32.PACK_AB R14, R17, R16 ;  /* 0x00000010110e723e */ /* 0x000fe200000000ff */
[----:B------:R-:W-:Y:S01]  /*2970*/  STS.128 [R0+UR10+0x2000], R68 ;  /* 0x0020004400007988 */ /* 0x000fe20008000c0a */
[----:B------:R-:W-:Y:S02]  /*2980*/  F2FP.F16.F32.PACK_AB R15, R19, R18 ;  /* 0x00000012130f723e */ /* 0x000fe400000000ff */
[----:B------:R-:W-:Y:S02]  /*2990*/  F2FP.F16.F32.PACK_AB R20, R21, R20 ;  /* 0x000000141514723e */ /* 0x000fe400000000ff */
[----:B------:R-:W-:Y:S01]  /*29a0*/  F2FP.F16.F32.PACK_AB R78, R81, R80 ;  /* 0x00000050514e723e */ /* 0x000fe200000000ff */
[----:B------:R-:W-:Y:S01]  /*29b0*/  STS.128 [R2+UR10], R12 ;  /* 0x0000000c02007988 */ /* 0x000fe20008000c0a */
[----:B------:R-:W-:-:S02]  /*29c0*/  F2FP.F16.F32.PACK_AB R79, R83, R82 ;  /* 0x00000052534f723e */ /* 0x000fc400000000ff */
[----:B------:R-:W-:Y:S02]  /*29d0*/  F2FP.F16.F32.PACK_AB R84, R85, R84 ;  /* 0x000000545554723e */ /* 0x000fe400000000ff */
[----:B------:R-:W-:Y:S01]  /*29e0*/  F2FP.F16.F32.PACK_AB R21, R23, R22 ;  /* 0x000000161715723e */ /* 0x000fe200000000ff */
[----:B------:R2:W-:Y:S01]  /*29f0*/  STS.128 [R2+UR10+0x2000], R76 ;  /* 0x0020004c02007988 */ /* 0x0005e20008000c0a */
[----:B------:R-:W-:Y:S02]  /*2a00*/  F2FP.F16.F32.PACK_AB R28, R29, R28 ;  /* 0x0000001c1d1c723e */ /* 0x000fe400000000ff */
[----:B------:R-:W-:Y:S02]  /*2a10*/  F2FP.F16.F32.PACK_AB R85, R87, R86 ;  /* 0x000000565755723e */ /* 0x000fe400000000ff */
[----:B------:R-:W-:Y:S02]  /*2a20*/  F2FP.F16.F32.PACK_AB R92, R93, R92 ;  /* 0x0000005c5d5c723e */ /* 0x000fe400000000ff */
[----:B------:R-:W-:-:S02]  /*2a30*/  F2FP.F16.F32.PACK_AB R22, R25, R24 ;  /* 0x000000181916723e */ /* 0x000fc400000000ff */
[----:B------:R-:W-:Y:S02]  /*2a40*/  F2FP.F16.F32.PACK_AB R23, R27, R26 ;  /* 0x0000001a1b17723e */ /* 0x000fe400000000ff */
[----:B------:R-:W-:Y:S02]  /*2a50*/  F2FP.F16.F32.PACK_AB R29, R31, R30 ;  /* 0x0000001e1f1d723e */ /* 0x000fe400000000ff */
[----:B------:R-:W-:Y:S01]  /*2a60*/  F2FP.F16.F32.PACK_AB R36, R37, R36 ;  /* 0x000000242524723e */ /* 0x000fe200000000ff */
[----:B------:R3:W-:Y:S01]  /*2a70*/  STS.128 [R3+UR10], R20 ;  /* 0x0000001403007988 */ /* 0x0007e20008000c0a */
[----:B------:R-:W-:Y:S02]  /*2a80*/  F2FP.F16.F32.PACK_AB R86, R89, R88 ;  /* 0x000000585956723e */ /* 0x000fe400000000ff */
[----:B------:R-:W-:Y:S02]  /*2a90*/  F2FP.F16.F32.PACK_AB R87, R91, R90 ;  /* 0x0000005a5b57723e */ /* 0x000fe400000000ff */
[----:B------:R-:W-:-:S02]  /*2aa0*/  F2FP.F16.F32.PACK_AB R93, R95, R94 ;  /* 0x0000005e5f5d723e */ /* 0x000fc400000000ff */
[----:B------:R-:W-:Y:S01]  /*2ab0*/  F2FP.F16.F32.PACK_AB R100, R101, R100 ;  /* 0x000000646564723e */ /* 0x000fe200000000ff */
[----:B------:R3:W-:Y:S01]  /*2ac0*/  STS.128 [R3+UR10+0x2000], R84 ;  /* 0x0020005403007988 */ /* 0x0007e20008000c0a */
[----:B------:R-:W-:Y:S02]  /*2ad0*/  F2FP.F16.F32.PACK_AB R30, R33, R32 ;  /* 0x00000020211e723e */ /* 0x000fe400000000ff */
[----:B------:R-:W-:Y:S02]  /*2ae0*/  F2FP.F16.F32.PACK_AB R31, R35, R34 ;  /* 0x00000022231f723e */ /* 0x000fe400000000ff */
[----:B------:R-:W-:Y:S02]  /*2af0*/  F2FP.F16.F32.PACK_AB R37, R39, R38 ;  /* 0x000000262725723e */ /* 0x000fe400000000ff */
[----:B------:R-:W-:Y:S02]  /*2b00*/  F2FP.F16.F32.PACK_AB R44, R45, R44 ;  /* 0x0000002c2d2c723e */ /* 0x000fe400000000ff */
[----:B------:R-:W-:-:S02]  /*2b10*/  F2FP.F16.F32.PACK_AB R94, R97, R96 ;  /* 0x00000060615e723e */ /* 0x000fc400000000ff */
[----:B------:R-:W-:Y:S02]  /*2b20*/  F2FP.F16.F32.PACK_AB R95, R99, R98 ;  /* 0x00000062635f723e */ /* 0x000fe400000000ff */
[----:B------:R-:W-:Y:S02]  /*2b30*/  F2FP.F16.F32.PACK_AB R101, R103, R102 ;  /* 0x000000666765723e */ /* 0x000fe400000000ff */
[----:B------:R-:W-:Y:S02]  /*2b40*/  F2FP.F16.F32.PACK_AB R108, R109, R108 ;  /* 0x0000006c6d6c723e */ /* 0x000fe400000000ff */
[----:B------:R-:W-:Y:S02]  /*2b50*/  LOP3.LUT R8, R0, 0x30, RZ, 0x3c, !PT ;  /* 0x0000003000087812 */ /* 0x000fe400078e3cff */
[----:B------:R-:W-:Y:S02]  /*2b60*/  F2FP.F16.F32.PACK_AB R38, R41, R40 ;  /* 0x000000282926723e */ /* 0x000fe400000000ff */
[----:B------:R-:W-:Y:S01]  /*2b70*/  F2FP.F16.F32.PACK_AB R39, R43, R42 ;  /* 0x0000002a2b27723e */ /* 0x000fe200000000ff */
[----:B------:R3:W-:Y:S01]  /*2b80*/  STS.128 [R8+UR10], R28 ;  /* 0x0000001c08007988 */ /* 0x0007e20008000c0a */
[----:B------:R-:W-:-:S02]  /*2b90*/  F2FP.F16.F32.PACK_AB R45, R47, R46 ;  /* 0x0000002e2f2d723e */ /* 0x000fc400000000ff */
[----:B------:R-:W-:Y:S01]  /*2ba0*/  F2FP.F16.F32.PACK_AB R52, R53, R52 ;  /* 0x000000343534723e */ /* 0x000fe200000000ff */
[----:B------:R3:W-:Y:S01]  /*2bb0*/  STS.128 [R8+UR10+0x2000], R92 ;  /* 0x0020005c08007988 */ /* 0x0007e20008000c0a */
[----:B------:R-:W-:Y:S02]  /*2bc0*/  F2FP.F16.F32.PACK_AB R102, R105, R104 ;  /* 0x000000686966723e */ /* 0x000fe400000000ff */
[----:B------:R-:W-:Y:S02]  /*2bd0*/  F2FP.F16.F32.PACK_AB R103, R107, R106 ;  /* 0x0000006a6b67723e */ /* 0x000fe400000000ff */
[----:B------:R-:W-:Y:S02]  /*2be0*/  F2FP.F16.F32.PACK_AB R109, R111, R110 ;  /* 0x0000006e6f6d723e */ /* 0x000fe400000000ff */
[----:B------:R-:W-:Y:S02]  /*2bf0*/  F2FP.F16.F32.PACK_AB R116, R117, R116 ;  /* 0x000000747574723e */ /* 0x000fe400000000ff */
[----:B------:R-:W-:-:S02]  /*2c00*/  LOP3.LUT R9, R0, 0x40, RZ, 0x3c, !PT ;  /* 0x0000004000097812 */ /* 0x000fc400078e3cff */
[----:B------:R-:W-:Y:S02]  /*2c10*/  F2FP.F16.F32.PACK_AB R46, R49, R48 ;  /* 0x00000030312e723e */ /* 0x000fe400000000ff */
[----:B------:R-:W-:Y:S01]  /*2c20*/  F2FP.F16.F32.PACK_AB R47, R51, R50 ;  /* 0x00000032332f723e */ /* 0x000fe200000000ff */
[----:B------:R3:W-:Y:S01]  /*2c30*/  STS.128 [R9+UR10], R36 ;  /* 0x0000002409007988 */ /* 0x0007e20008000c0a */
[----:B------:R-:W-:Y:S02]  /*2c40*/  F2FP.F16.F32.PACK_AB R53, R55, R54 ;  /* 0x000000363735723e */ /* 0x000fe400000000ff */
[----:B------:R-:W-:Y:S01]  /*2c50*/  F2FP.F16.F32.PACK_AB R60, R61, R60 ;  /* 0x0000003c3d3c723e */ /* 0x000fe200000000ff */
[----:B------:R3:W-:Y:S01]  /*2c60*/  STS.128 [R9+UR10+0x2000], R100 ;  /* 0x0020006409007988 */ /* 0x0007e20008000c0a */
[----:B------:R-:W-:Y:S02]  /*2c70*/  F2FP.F16.F32.PACK_AB R110, R113, R112 ;  /* 0x00000070716e723e */ /* 0x000fe400000000ff */
[----:B------:R-:W-:-:S02]  /*2c80*/  F2FP.F16.F32.PACK_AB R111, R115, R114 ;  /* 0x00000072736f723e */ /* 0x000fc400000000ff */
        /* <DEDUP_REMOVED lines=11> */
[----:B--2---:R-:W-:Y:S02]  /*2d40*/  LOP3.LUT R2, R0, 0x60, RZ, 0x3c, !PT ;  /* 0x0000006000027812 */ /* 0x004fe400078e3cff */
[----:B------:R-:W-:Y:S02]  /*2d50*/  F2FP.F16.F32.PACK_AB R62, R65, R64 ;  /* 0x00000040413e723e */ /* 0x000fe400000000ff */
[----:B------:R-:W-:Y:S01]  /*2d60*/  F2FP.F16.F32.PACK_AB R63, R67, R66 ;  /* 0x00000042433f723e */ /* 0x000fe200000000ff */
[----:B------:R3:W-:Y:S01]  /*2d70*/  STS.128 [R2+UR10], R52 ;  /* 0x0000003402007988 */ /* 0x0007e20008000c0a */
[----:B------:R-:W-:-:S02]  /*2d80*/  F2FP.F16.F32.PACK_AB R126, R129, R128 ;  /* 0x00000080817e723e */ /* 0x000fc400000000ff */
[----:B------:R-:W-:Y:S01]  /*2d90*/  F2FP.F16.F32.PACK_AB R127, R131, R130 ;  /* 0x00000082837f723e */ /* 0x000fe200000000ff */
[----:B------:R3:W-:Y:S01]  /*2da0*/  STS.128 [R2+UR10+0x2000], R116 ;  /* 0x0020007402007988 */ /* 0x0007e20008000c0a */
[----:B------:R-:W-:-:S05]  /*2db0*/  LOP3.LUT R0, R0, 0x70, RZ, 0x3c, !PT ;  /* 0x0000007000007812 */ /* 0x000fca00078e3cff */
[----:B------:R3:W-:Y:S04]  /*2dc0*/  STS.128 [R0+UR10], R60 ;  /* 0x0000003c00007988 */ /* 0x0007e80008000c0a */
[----:B------:R3:W-:Y:S01]  /*2dd0*/  STS.128 [R0+UR10+0x2000], R124 ;  /* 0x0020007c00007988 */ /* 0x0007e20008000c0a */
[----:B------:R2:W-:Y:S06]  /*2de0*/  MEMBAR.ALL.CTA ;  /* 0x0000000000007992 */ /* 0x0005ec0000008000 */
[----:B--2---:R-:W2:Y:S02]  /*2df0*/  FENCE.VIEW.ASYNC.S ;  /* 0x00000000000073c6 */ /* 0x004ea40000000000 */
[----:B--2---:R-:W-:Y:S06]  /*2e00*/  BAR.SYNC.DEFER_BLOCKING 0x0 ;  /* 0x0000000000007b1d */ /* 0x004fec0000010000 */
[----:B------:R3:W-:Y:S01]  /*2e10*/  UTMASTG.2D [UR4], [UR12] ;  /* 0x000000040c0073b5 */ /* 0x0007e20008008000 */
[----:B------:R0:W-:Y:S01]  /*2e20*/  UTMACMDFLUSH ;  /* 0x00000000000079b7 */ /* 0x0001e20000000000 */
[----:B------:R-:W-:-:S04]  /*2e30*/  DEPBAR.LE SB0, 0x0 ;  /* 0x000080000000791a */ /* 0x000fc80000000000 */
[----:B------:R-:W-:Y:S08]  /*2e40*/  BAR.SYNC.DEFER_BLOCKING 0x0 ;  /* 0x0000000000007b1d */ /* 0x000ff00000010000 */
[----:B------:R-:W-:Y:S06]  /*2e50*/  BAR.SYNC.DEFER_BLOCKING 0x0 ;  /* 0x0000000000007b1d */ /* 0x000fec0000010000 */
[----:B---3--:R-:W-:Y:S05]  /*2e60*/  @P2 BRA `(.L_x_67) ;  /* 0x0000000000a02947 */ /* 0x008fea0003800000 */
[----:B------:R-:W2:Y:S01]  /*2e70*/  S2UR UR5, SR_CgaCtaId ;  /* 0x00000000000579c3 */ /* 0x000ea20000008800 */
[----:B------:R-:W-:Y:S01]  /*2e80*/  NOP ;  /* 0x0000000000007918 */ /* 0x000fe20000000000 */
[----:B------:R-:W-:Y:S01]  /*2e90*/  UMOV UR4, 0x50 ;  /* 0x0000005000047882 */ /* 0x000fe20000000000 */
[----:B------:R-:W-:Y:S02]  /*2ea0*/  IMAD.U32 R0, RZ, RZ, UR11 ;  /* 0x0000000bff007e24 */ /* 0x000fe4000f8e00ff */
[----:B------:R-:W-:Y:S02]  /*2eb0*/  IMAD.MOV.U32 R3, RZ, RZ, 0xff ;  /* 0x000000ffff037424 */ /* 0x000fe400078e00ff */
[----:B------:R-:W-:Y:S01]  /*2ec0*/  IMAD.MOV.U32 R7, RZ, RZ, 0x1 ;  /* 0x00000001ff077424 */ /* 0x000fe200078e00ff */
[----:B------:R-:W-:-:S04]  /*2ed0*/  LOP3.LUT R0, R0, 0xffff, RZ, 0xc0, !PT ;  /* 0x0000ffff00007812 */ /* 0x000fc800078ec0ff */
[----:B------:R-:W-:-:S05]  /*2ee0*/  SHF.R.U32.HI R0, RZ, 0x5, R0 ;  /* 0x00000005ff007819 */ /* 0x000fca0000011600 */
[----:B------:R-:W-:Y:S01]  /*2ef0*/  VIADD R2, R0, 0x10 ;  /* 0x0000001000027836 */ /* 0x000fe20000000000 */
[----:B------:R-:W-:Y:S01]  /*2f00*/  SHF.L.U32 R0, R3, R0, RZ ;  /* 0x0000000003007219 */ /* 0x000fe200000006ff */
[----:B--2---:R-:W-:-:S03]  /*2f10*/  ULEA UR6, UR5, UR4, 0x18 ;  /* 0x0000000405067291 */ /* 0x004fc6000f8ec0ff */
[----:B------:R-:W-:-:S04]  /*2f20*/  SHF.L.U32 R3, R7, R2, RZ ;  /* 0x0000000207037219 */ /* 0x000fc800000006ff */
[----:B------:R-:W-:Y:S02]  /*2f30*/  LOP3.LUT R0, R3, R0, RZ, 0xfc, !PT ;  /* 0x0000000003007212 */ /* 0x000fe400078efcff */
[----:B------:R-:W2:Y:S02]  /*2f40*/  LDS R5, [UR6] ;  /* 0x00000006ff057984 */ /* 0x000ea40008000800 */
[C---:B------:R-:W-:Y:S02]  /*2f50*/  LOP3.LUT R2, R0.reuse, 0xffff, RZ, 0xc0, !PT ;  /* 0x0000ffff00027812 */ /* 0x040fe400078ec0ff */
[----:B--2---:R-:W-:-:S04]  /*2f60*/  LOP3.LUT R3, R0, 0xffff, R5, 0x80, !PT ;  /* 0x0000ffff00037812 */ /* 0x004fc800078e8005 */
[----:B------:R-:W-:-:S13]  /*2f70*/  ISETP.NE.AND P0, PT, R3, R2, PT ;  /* 0x000000020300720c */ /* 0x000fda0003f05270 */
[----:B------:R-:W-:Y:S05]  /*2f80*/  @P0 BRA `(.L_x_68) ;  /* 0x0000000000500947 */ /* 0x000fea0003800000 */
[----:B------:R-:W-:Y:S02]  /*2f90*/  SHF.R.U32.HI R5, RZ, 0x10, R5 ;  /* 0x00000010ff057819 */ /* 0x000fe40000011605 */
[----:B------:R-:W-:-:S04]  /*2fa0*/  SHF.R.U32.HI R2, RZ, 0x10, R0 ;  /* 0x00000010ff027819 */ /* 0x000fc80000011600 */
[----:B------:R-:W-:-:S04]  /*2fb0*/  LOP3.LUT R5, R5, R2, RZ, 0xc0, !PT ;  /* 0x0000000205057212 */ /* 0x000fc800078ec0ff */
[----:B------:R-:W-:-:S13]  /*2fc0*/  ISETP.NE.AND P0, PT, R5, R2, PT ;  /* 0x000000020500720c */ /* 0x000fda0003f05270 */
[----:B------:R-:W-:Y:S05]  /*2fd0*/  @P0 BRA `(.L_x_69) ;  /* 0x0000000000300947 */ /* 0x000fea0003800000 */
[----:B------:R-:W-:Y:S01]  /*2fe0*/  R2UR UR4, R0 ;  /* 0x00000000000472ca */ /* 0x000fe200000e0000 */
[----:B------:R-:W-:Y:S01]  /*2ff0*/  VOTEU.ANY UR5, UPT, PT ;  /* 0x0000000000057886 */ /* 0x000fe200038e0100 */
[----:B------:R-:W2:Y:S01]  /*3000*/  S2R R0, SR_LANEID ;  /* 0x0000000000007919 */ /* 0x000ea20000000000 */
[----:B------:R-:W-:-:S10]  /*3010*/  UFLO.U32 UR5, UR5 ;  /* 0x00000005000572bd */ /* 0x000fd400080e0000 */
[----:B------:R-:W-:-:S06]  /*3020*/  ULOP3.LUT UR4, URZ, UR4, URZ, 0x33, !UPT ;  /* 0x00000004ff047292 */ /* 0x000fcc000f8e33ff */
[----:B------:R-:W-:-:S04]  /*3030*/  IMAD.U32 R2, RZ, RZ, UR4 ;  /* 0x00000004ff027e24 */ /* 0x000fc8000f8e00ff */
[----:B------:R-:W3:Y:S02]  /*3040*/  REDUX UR7, R2 ;  /* 0x00000000020773c4 */ /* 0x000ee40000000000 */
[----:B------:R4:W-:Y:S01]  /*3050*/  UTCATOMSWS.AND URZ, UR4 ;  /* 0x0000000400ff79e3 */ /* 0x0009e20008000000 */
[----:B--2---:R-:W-:Y:S01]  /*3060*/  ISETP.EQ.U32.AND P0, PT, R0, UR5, PT ;  /* 0x0000000500007c0c */ /* 0x004fe2000bf02070 */
[----:B---3--:R-:W-:-:S12]  /*3070*/  IMAD.U32 R0, RZ, RZ, UR7 ;  /* 0x00000007ff007e24 */ /* 0x008fd8000f8e00ff */
[----:B------:R4:W-:Y:S01]  /*3080*/  @P0 ATOMS.AND RZ, [UR6], R0 ;  /* 0x00000000ffff098c */ /* 0x0009e2000a800006 */
[----:B------:R-:W-:Y:S05]  /*3090*/  BRA `(.L_x_67) ;  /* 0x0000000000147947 */ /* 0x000fea0003800000 */
.L_x_69:
[----:B------:R-:W-:-:S07]  /*30a0*/  MOV R2, 0x30c0 ;  /* 0x000030c000027802 */ /* 0x000fce0000000f00 */
[----:B-1----:R-:W-:Y:S05]  /*30b0*/  CALL.REL.NOINC `($__internal_0_$__cuda_sm10x_tcgen05_guardrail_trap_col_being_dealloced_not_returned_by_alloc) ;  /* 0x0000000000447944 */ /* 0x002fea0003c00000 */
[----:B------:R-:W-:Y:S05]  /*30c0*/  BRA `(.L_x_67) ;  /* 0x0000000000087947 */ /* 0x000fea0003800000 */
.L_x_68:
[----:B------:R-:W-:-:S07]  /*30d0*/  MOV R2, 0x30f0 ;  /* 0x000030f000027802 */ /* 0x000fce0000000f00 */
[----:B-1----:R-:W-:Y:S05]  /*30e0*/  CALL.REL.NOINC `($__internal_2_$__cuda_sm10x_tcgen05_guardrail_trap_unallocated_columns_being_dealloced) ;  /* 0x0000000000507944 */ /* 0x002fea0003c00000 */
.L_x_67:
[----:B------:R-:W-:Y:S01]  /*30f0*/  NOP ;  /* 0x0000000000007918 */ /* 0x000fe20000000000 */
[----:B----4-:R-:W-:Y:S05]  /*3100*/  EXIT ;  /* 0x000000000000794d */ /* 0x010fea0003800000 */
.L_x_56:
[----:B------:R-:W2:Y:S02]  /*3110*/  SYNCS.PHASECHK.TRANS64.TRYWAIT P0, [UR10+0x28000], RZ ;  /* 0x028000ffff0075a7 */ /* 0x000ea4000800110a */
[----:B--2---:R-:W-:Y:S05]  /*3120*/  @!P0 BRA `(.L_x_56) ;  /* 0xfffffffc00f88947 */ /* 0x004fea000383ffff */
[----:B------:R-:W-:Y:S05]  /*3130*/  BRA `(.L_x_70) ;  /* 0xffffffe8007c7947 */ /* 0x000fea000383ffff */
.L_x_58:
[----:B------:R-:W2:Y:S02]  /*3140*/  SYNCS.PHASECHK.TRANS64.TRYWAIT P1, [UR10+0x28010], RZ ;  /* 0x028010ffff0075a7 */ /* 0x000ea4000802110a */
[----:B--2---:R-:W-:Y:S05]  /*3150*/  @!P1 BRA `(.L_x_58) ;  /* 0xfffffffc00f89947 */ /* 0x004fea000383ffff */
[----:B------:R-:W-:Y:S05]  /*3160*/  BRA `(.L_x_71) ;  /* 0xffffffec006c7947 */ /* 0x000fea000383ffff */
.L_x_59:
[----:B------:R-:W3:Y:S02]  /*3170*/  SYNCS.PHASECHK.TRANS64.TRYWAIT P0, [UR42+0x28000], R3 ;  /* 0x02800003ff0075a7 */ /* 0x000ee4000800112a */
[----:B---3--:R-:W-:Y:S05]  /*3180*/  @!P0 BRA `(.L_x_59) ;  /* 0xfffffffc00f88947 */ /* 0x008fea000383ffff */
[----:B------:R-:W-:Y:S05]  /*3190*/  BRA `(.L_x_72) ;  /* 0xffffffec00f87947 */ /* 0x000fea000383ffff */
.L_x_61:
[----:B------:R-:W3:Y:S02]  /*31a0*/  SYNCS.PHASECHK.TRANS64.TRYWAIT P0, [UR42+0x28010], R3 ;  /* 0x02801003ff0075a7 */ /* 0x000ee4000800112a */
[----:B---3--:R-:W-:Y:S05]  /*31b0*/  @!P0 BRA `(.L_x_61) ;  /* 0xfffffffc00f88947 */ /* 0x008fea000383ffff */
[----:B------:R-:W-:Y:S05]  /*31c0*/  BRA `(.L_x_73) ;  /* 0xfffffff400107947 */ /* 0x000fea000383ffff */
        .weak           $__internal_0_$__cuda_sm10x_tcgen05_guardrail_trap_col_being_dealloced_not_returned_by_alloc
        .type           $__internal_0_$__cuda_sm10x_tcgen05_guardrail_trap_col_being_dealloced_not_returned_by_alloc,@function
        .size           $__internal_0_$__cuda_sm10x_tcgen05_guardrail_trap_col_being_dealloced_not_returned_by_alloc,($__internal_1_$__cuda_sm10x_tcgen05_guardrail_trap_phase_invalid_during_alloc - $__internal_0_$__cuda_sm10x_tcgen05_guardrail_trap_col_being_dealloced_not_returned_by_alloc)
$__internal_0_$__cuda_sm10x_tcgen05_guardrail_trap_col_being_dealloced_not_returned_by_alloc:
[----:B------:R-:W-:Y:S05]  /*31d0*/  BPT.TRAP 0x1 ;  /* 0x000000040000795c */ /* 0x000fea0000300000 */
[----:B------:R-:W-:-:S04]  /*31e0*/  IMAD.MOV.U32 R3, RZ, RZ, 0x0 ;  /* 0x00000000ff037424 */ /* 0x000fc800078e00ff */
[----:B------:R-:W-:Y:S05]  /*31f0*/  RET.REL.NODEC R2 `(gluon_tcgen05) ;  /* 0xffffffcc02807950 */ /* 0x000fea0003c3ffff */
        .weak           $__internal_1_$__cuda_sm10x_tcgen05_guardrail_trap_phase_invalid_during_alloc
        .type           $__internal_1_$__cuda_sm10x_tcgen05_guardrail_trap_phase_invalid_during_alloc,@function
        .size           $__internal_1_$__cuda_sm10x_tcgen05_guardrail_trap_phase_invalid_during_alloc,($__internal_2_$__cuda_sm10x_tcgen05_guardrail_trap_unallocated_columns_being_dealloced - $__internal_1_$__cuda_sm10x_tcgen05_guardrail_trap_phase_invalid_during_alloc)
$__internal_1_$__cuda_sm10x_tcgen05_guardrail_trap_phase_invalid_during_alloc:
[----:B------:R-:W-:Y:S05]  /*3200*/  BPT.TRAP 0x1 ;  /* 0x000000040000795c */ /* 0x000fea0000300000 */
[----:B------:R-:W-:-:S04]  /*3210*/  IMAD.MOV.U32 R3, RZ, RZ, 0x0 ;  /* 0x00000000ff037424 */ /* 0x000fc800078e00ff */
[----:B------:R-:W-:Y:S05]  /*3220*/  RET.REL.NODEC R2 `(gluon_tcgen05) ;  /* 0xffffffcc02747950 */ /* 0x000fea0003c3ffff */
        .weak           $__internal_2_$__cuda_sm10x_tcgen05_guardrail_trap_unallocated_columns_being_dealloced
        .type           $__internal_2_$__cuda_sm10x_tcgen05_guardrail_trap_unallocated_columns_being_dealloced,@function
        .size           $__internal_2_$__cuda_sm10x_tcgen05_guardrail_trap_unallocated_columns_being_dealloced,(.L_x_77 - $__internal_2_$__cuda_sm10x_tcgen05_guardrail_trap_unallocated_columns_being_dealloced)
$__internal_2_$__cuda_sm10x_tcgen05_guardrail_trap_unallocated_columns_being_dealloced:
[----:B------:R-:W-:Y:S05]  /*3230*/  BPT.TRAP 0x1 ;  /* 0x000000040000795c */ /* 0x000fea0000300000 */
[----:B------:R-:W-:-:S04]  /*3240*/  IMAD.MOV.U32 R3, RZ, RZ, 0x0 ;  /* 0x00000000ff037424 */ /* 0x000fc800078e00ff */
[----:B------:R-:W-:Y:S05]  /*3250*/  RET.REL.NODEC R2 `(gluon_tcgen05) ;  /* 0xffffffcc02687950 */ /* 0x000fea0003c3ffff */
.L_x_74:
[----:B------:R-:W-:-:S00]  /*3260*/  BRA `(.L_x_74) ;  /* 0xfffffffc00fc7947 */ /* 0x000fc0000383ffff */
[----:B------:R-:W-:-:S00]  /*3270*/  NOP ;  /* 0x0000000000007918 */ /* 0x000fc00000000000 */
        /* <DEDUP_REMOVED lines=8> */
.L_x_77:


//--------------------- .nv.shared.gluon_tcgen05  --------------------------
	.section	.nv.shared.gluon_tcgen05,"aw",@nobits
	.sectionflags	@""
	.align	16
	.zero		1024


//--------------------- .nv.shared.reserved.0     --------------------------
	.section	.nv.shared.reserved.0,"aw",@nobits
	.align	8
	.weak		__nv_reservedSMEM_offset_0_alias
	.size		__nv_reservedSMEM_offset_0_alias, 0, 64
	.other		__nv_reservedSMEM_offset_0_alias,@"STO_CUDA_RESERVED_SHARED STV_DEFAULT"
__nv_reservedSMEM_offset_0_alias:
	.zero		0
.nv.shared.reserved.0:
	.zero		64
	.weak		__nv_reservedSMEM_allocation_phase
	.type		__nv_reservedSMEM_allocation_phase,@object
	.size		__nv_reservedSMEM_allocation_phase,(.L_0 - __nv_reservedSMEM_allocation_phase)
__nv_reservedSMEM_allocation_phase:
	.zero		1
.L_0:
	.zero		7
	.weak		__nv_reservedSMEM_devtool_atexit_pc
	.type		__nv_reservedSMEM_devtool_atexit_pc,@object
	.size		__nv_reservedSMEM_devtool_atexit_pc,(__nv_reservedSMEM_allocation_mask - __nv_reservedSMEM_devtool_atexit_pc)
__nv_reservedSMEM_devtool_atexit_pc:
	.zero		8
	.weak		__nv_reservedSMEM_allocation_mask
	.type		__nv_reservedSMEM_allocation_mask,@object
	.size		__nv_reservedSMEM_allocation_mask,(.L_2 - __nv_reservedSMEM_allocation_mask)
__nv_reservedSMEM_allocation_mask:
	.zero		4
.L_2:


//--------------------- .nv.constant0.gluon_tcgen05 --------------------------
	.section	.nv.constant0.gluon_tcgen05,"a",@progbits
	.sectionflags	@""
	.align	4
.nv.constant0.gluon_tcgen05:
	.zero		976


//--------------------- SYMBOLS --------------------------

	.type		.nv.reservedSmem.offset0,@object
	.size		.nv.reservedSmem.offset0,0x4
	.type		.nv.reservedSmem.cap,@object
	.size		.nv.reservedSmem.cap,0x4
